	.target	sm_80

	.elftype	@"ET_EXEC"


//--------------------- .note.nv.tkinfo           --------------------------
	.section	.note.nv.tkinfo,"",@"SHT_NOTE"
	.sectionflags	@"SHF_NOTE_NV_TKINFO"
	.tkinfo
        /*0018*/ 	.word	0x00000002
        /*0030*/ 	.string	""
        /*0030*/ 	.string	"ptxas"
        /*0030*/ 	.string	"Cuda compilation tools, release 13.0, V13.0.88"
        /*0030*/ 	.string	"Build cuda_13.0.r13.0/compiler.36424714_0"
        /*0030*/ 	.string	"-v  -suppress-debug-info  -lineinfo  -arch sm_80 "



//--------------------- .note.nv.cuinfo           --------------------------
	.section	.note.nv.cuinfo,"",@"SHT_NOTE"
	.sectionflags	@"SHF_NOTE_NV_CUINFO"
        /*0018*/ 	.short	0x0002
        /*001a*/ 	.short	0x0050
        /*001c*/ 	.short	0x0082
	.zero		2


//--------------------- .nv.info                  --------------------------
	.section	.nv.info,"",@"SHT_CUDA_INFO"
	.align	4


	//----- nvinfo : EIATTR_REGCOUNT
	.align		4
        /*0000*/ 	.byte	0x04, 0x2f
        /*0002*/ 	.short	(.L_2 - .L_1)
	.align		4
.L_1:
        /*0004*/ 	.word	index@(attn_fwd)
        /*0008*/ 	.word	0x000000ff


	//----- nvinfo : EIATTR_FRAME_SIZE
	.align		4
.L_2:
        /*000c*/ 	.byte	0x04, 0x11
        /*000e*/ 	.short	(.L_4 - .L_3)
	.align		4
.L_3:
        /*0010*/ 	.word	index@(attn_fwd)
        /*0014*/ 	.word	0x00000028


	//----- nvinfo : EIATTR_MIN_STACK_SIZE
	.align		4
.L_4:
        /*0018*/ 	.byte	0x04, 0x12
        /*001a*/ 	.short	(.L_6 - .L_5)
	.align		4
.L_5:
        /*001c*/ 	.word	index@(attn_fwd)
        /*0020*/ 	.word	0x00000028
.L_6:


//--------------------- .nv.info.attn_fwd         --------------------------
	.section	.nv.info.attn_fwd,"",@"SHT_CUDA_INFO"
	.sectionflags	@""
	.align	4


	//----- nvinfo : EIATTR_CUDA_API_VERSION
	.align		4
        /*0000*/ 	.byte	0x04, 0x37
        /*0002*/ 	.short	(.L_8 - .L_7)
.L_7:
        /*0004*/ 	.word	0x00000082


	//----- nvinfo : EIATTR_SW2861232_WAR
	.align		4
.L_8:
        /*0008*/ 	.byte	0x01, 0x35
	.zero		2


	//----- nvinfo : EIATTR_PARAM_CBANK
	.align		4
        /*000c*/ 	.byte	0x04, 0x0a
        /*000e*/ 	.short	(.L_10 - .L_9)
	.align		4
.L_9:
        /*0010*/ 	.word	index@(.nv.constant0.attn_fwd)
        /*0014*/ 	.short	0x0160
        /*0016*/ 	.short	0x0088


	//----- nvinfo : EIATTR_CBANK_PARAM_SIZE
	.align		4
.L_10:
        /*0018*/ 	.byte	0x03, 0x19
        /*001a*/ 	.short	0x0088


	//----- nvinfo : EIATTR_KPARAM_INFO
	.align		4
        /*001c*/ 	.byte	0x04, 0x17
        /*001e*/ 	.short	(.L_12 - .L_11)
.L_11:
        /*0020*/ 	.word	0x00000000
        /*0024*/ 	.short	0x0019
        /*0026*/ 	.short	0x0080
        /*0028*/ 	.byte	0x00, 0xf4, 0x21, 0x00


	//----- nvinfo : EIATTR_KPARAM_INFO
	.align		4
.L_12:
        /*002c*/ 	.byte	0x04, 0x17
        /*002e*/ 	.short	(.L_14 - .L_13)
.L_13:
        /*0030*/ 	.word	0x00000000
        /*0034*/ 	.short	0x0018
        /*0036*/ 	.short	0x0078
        /*0038*/ 	.byte	0x00, 0xf4, 0x21, 0x00


	//----- nvinfo : EIATTR_KPARAM_INFO
	.align		4
.L_14:
        /*003c*/ 	.byte	0x04, 0x17
        /*003e*/ 	.short	(.L_16 - .L_15)
.L_15:
        /*0040*/ 	.word	0x00000000
        /*0044*/ 	.short	0x0017
        /*0046*/ 	.short	0x0070
        /*0048*/ 	.byte	0x00, 0xf0, 0x11, 0x00


	//----- nvinfo : EIATTR_KPARAM_INFO
	.align		4
.L_16:
        /*004c*/ 	.byte	0x04, 0x17
        /*004e*/ 	.short	(.L_18 - .L_17)
.L_17:
        /*0050*/ 	.word	0x00000000
        /*0054*/ 	.short	0x0016
        /*0056*/ 	.short	0x006c
        /*0058*/ 	.byte	0x00, 0xf0, 0x11, 0x00


	//----- nvinfo : EIATTR_KPARAM_INFO
	.align		4
.L_18:
        /*005c*/ 	.byte	0x04, 0x17
        /*005e*/ 	.short	(.L_20 - .L_19)
.L_19:
        /*0060*/ 	.word	0x00000000
        /*0064*/ 	.short	0x0015
        /*0066*/ 	.short	0x0068
        /*0068*/ 	.byte	0x00, 0xf0, 0x11, 0x00


	//----- nvinfo : EIATTR_KPARAM_INFO
	.align		4
.L_20:
        /*006c*/ 	.byte	0x04, 0x17
        /*006e*/ 	.short	(.L_22 - .L_21)
.L_21:
        /*0070*/ 	.word	0x00000000
        /*0074*/ 	.short	0x0014
        /*0076*/ 	.short	0x0064
        /*0078*/ 	.byte	0x00, 0xf0, 0x11, 0x00


	//----- nvinfo : EIATTR_KPARAM_INFO
	.align		4
.L_22:
        /*007c*/ 	.byte	0x04, 0x17
        /*007e*/ 	.short	(.L_24 - .L_23)
.L_23:
        /*0080*/ 	.word	0x00000000
        /*0084*/ 	.short	0x0013
        /*0086*/ 	.short	0x0060
        /*0088*/ 	.byte	0x00, 0xf0, 0x11, 0x00


	//----- nvinfo : EIATTR_KPARAM_INFO
	.align		4
.L_24:
        /*008c*/ 	.byte	0x04, 0x17
        /*008e*/ 	.short	(.L_26 - .L_25)
.L_25:
        /*0090*/ 	.word	0x00000000
        /*0094*/ 	.short	0x0012
        /*0096*/ 	.short	0x005c
        /*0098*/ 	.byte	0x00, 0xf0, 0x11, 0x00


	//----- nvinfo : EIATTR_KPARAM_INFO
	.align		4
.L_26:
        /*009c*/ 	.byte	0x04, 0x17
        /*009e*/ 	.short	(.L_28 - .L_27)
.L_27:
        /*00a0*/ 	.word	0x00000000
        /*00a4*/ 	.short	0x0011
        /*00a6*/ 	.short	0x0058
        /*00a8*/ 	.byte	0x00, 0xf0, 0x11, 0x00


	//----- nvinfo : EIATTR_KPARAM_INFO
	.align		4
.L_28:
        /*00ac*/ 	.byte	0x04, 0x17
        /*00ae*/ 	.short	(.L_30 - .L_29)
.L_29:
        /*00b0*/ 	.word	0x00000000
        /*00b4*/ 	.short	0x0010
        /*00b6*/ 	.short	0x0054
        /*00b8*/ 	.byte	0x00, 0xf0, 0x11, 0x00


	//----- nvinfo : EIATTR_KPARAM_INFO
	.align		4
.L_30:
        /*00bc*/ 	.byte	0x04, 0x17
        /*00be*/ 	.short	(.L_32 - .L_31)
.L_31:
        /*00c0*/ 	.word	0x00000000
        /*00c4*/ 	.short	0x000f
        /*00c6*/ 	.short	0x0050
        /*00c8*/ 	.byte	0x00, 0xf0, 0x11, 0x00


	//----- nvinfo : EIATTR_KPARAM_INFO
	.align		4
.L_32:
        /*00cc*/ 	.byte	0x04, 0x17
        /*00ce*/ 	.short	(.L_34 - .L_33)
.L_33:
        /*00d0*/ 	.word	0x00000000
        /*00d4*/ 	.short	0x000e
        /*00d6*/ 	.short	0x004c
        /*00d8*/ 	.byte	0x00, 0xf0, 0x11, 0x00


	//----- nvinfo : EIATTR_KPARAM_INFO
	.align		4
.L_34:
        /*00dc*/ 	.byte	0x04, 0x17
        /*00de*/ 	.short	(.L_36 - .L_35)
.L_35:
        /*00e0*/ 	.word	0x00000000
        /*00e4*/ 	.short	0x000d
        /*00e6*/ 	.short	0x0048
        /*00e8*/ 	.byte	0x00, 0xf0, 0x11, 0x00


	//----- nvinfo : EIATTR_KPARAM_INFO
	.align		4
.L_36:
        /*00ec*/ 	.byte	0x04, 0x17
        /*00ee*/ 	.short	(.L_38 - .L_37)
.L_37:
        /*00f0*/ 	.word	0x00000000
        /*00f4*/ 	.short	0x000c
        /*00f6*/ 	.short	0x0044
        /*00f8*/ 	.byte	0x00, 0xf0, 0x11, 0x00


	//----- nvinfo : EIATTR_KPARAM_INFO
	.align		4
.L_38:
        /*00fc*/ 	.byte	0x04, 0x17
        /*00fe*/ 	.short	(.L_40 - .L_39)
.L_39:
        /*0100*/ 	.word	0x00000000
        /*0104*/ 	.short	0x000b
        /*0106*/ 	.short	0x0040
        /*0108*/ 	.byte	0x00, 0xf0, 0x11, 0x00


	//----- nvinfo : EIATTR_KPARAM_INFO
	.align		4
.L_40:
        /*010c*/ 	.byte	0x04, 0x17
        /*010e*/ 	.short	(.L_42 - .L_41)
.L_41:
        /*0110*/ 	.word	0x00000000
        /*0114*/ 	.short	0x000a
        /*0116*/ 	.short	0x003c
        /*0118*/ 	.byte	0x00, 0xf0, 0x11, 0x00


	//----- nvinfo : EIATTR_KPARAM_INFO
	.align		4
.L_42:
        /*011c*/ 	.byte	0x04, 0x17
        /*011e*/ 	.short	(.L_44 - .L_43)
.L_43:
        /*0120*/ 	.word	0x00000000
        /*0124*/ 	.short	0x0009
        /*0126*/ 	.short	0x0038
        /*0128*/ 	.byte	0x00, 0xf0, 0x11, 0x00


	//----- nvinfo : EIATTR_KPARAM_INFO
	.align		4
.L_44:
        /*012c*/ 	.byte	0x04, 0x17
        /*012e*/ 	.short	(.L_46 - .L_45)
.L_45:
        /*0130*/ 	.word	0x00000000
        /*0134*/ 	.short	0x0008
        /*0136*/ 	.short	0x0034
        /*0138*/ 	.byte	0x00, 0xf0, 0x11, 0x00


	//----- nvinfo : EIATTR_KPARAM_INFO
	.align		4
.L_46:
        /*013c*/ 	.byte	0x04, 0x17
        /*013e*/ 	.short	(.L_48 - .L_47)
.L_47:
        /*0140*/ 	.word	0x00000000
        /*0144*/ 	.short	0x0007
        /*0146*/ 	.short	0x0030
        /*0148*/ 	.byte	0x00, 0xf0, 0x11, 0x00


	//----- nvinfo : EIATTR_KPARAM_INFO
	.align		4
.L_48:
        /*014c*/ 	.byte	0x04, 0x17
        /*014e*/ 	.short	(.L_50 - .L_49)
.L_49:
        /*0150*/ 	.word	0x00000000
        /*0154*/ 	.short	0x0006
        /*0156*/ 	.short	0x002c
        /*0158*/ 	.byte	0x00, 0xf0, 0x11, 0x00


	//----- nvinfo : EIATTR_KPARAM_INFO
	.align		4
.L_50:
        /*015c*/ 	.byte	0x04, 0x17
        /*015e*/ 	.short	(.L_52 - .L_51)
.L_51:
        /*0160*/ 	.word	0x00000000
        /*0164*/ 	.short	0x0005
        /*0166*/ 	.short	0x0028
        /*0168*/ 	.byte	0x00, 0xf0, 0x11, 0x00


	//----- nvinfo : EIATTR_KPARAM_INFO
	.align		4
.L_52:
        /*016c*/ 	.byte	0x04, 0x17
        /*016e*/ 	.short	(.L_54 - .L_53)
.L_53:
        /*0170*/ 	.word	0x00000000
        /*0174*/ 	.short	0x0004
        /*0176*/ 	.short	0x0020
        /*0178*/ 	.byte	0x00, 0xf4, 0x21, 0x00


	//----- nvinfo : EIATTR_KPARAM_INFO
	.align		4
.L_54:
        /*017c*/ 	.byte	0x04, 0x17
        /*017e*/ 	.short	(.L_56 - .L_55)
.L_55:
        /*0180*/ 	.word	0x00000000
        /*0184*/ 	.short	0x0003
        /*0186*/ 	.short	0x0018
        /*0188*/ 	.byte	0x00, 0xf4, 0x21, 0x00


	//----- nvinfo : EIATTR_KPARAM_INFO
	.align		4
.L_56:
        /*018c*/ 	.byte	0x04, 0x17
        /*018e*/ 	.short	(.L_58 - .L_57)
.L_57:
        /*0190*/ 	.word	0x00000000
        /*0194*/ 	.short	0x0002
        /*0196*/ 	.short	0x0010
        /*0198*/ 	.byte	0x00, 0xf4, 0x21, 0x00


	//----- nvinfo : EIATTR_KPARAM_INFO
	.align		4
.L_58:
        /*019c*/ 	.byte	0x04, 0x17
        /*019e*/ 	.short	(.L_60 - .L_59)
.L_59:
        /*01a0*/ 	.word	0x00000000
        /*01a4*/ 	.short	0x0001
        /*01a6*/ 	.short	0x0008
        /*01a8*/ 	.byte	0x00, 0xf4, 0x21, 0x00


	//----- nvinfo : EIATTR_KPARAM_INFO
	.align		4
.L_60:
        /*01ac*/ 	.byte	0x04, 0x17
        /*01ae*/ 	.short	(.L_62 - .L_61)
.L_61:
        /*01b0*/ 	.word	0x00000000
        /*01b4*/ 	.short	0x0000
        /*01b6*/ 	.short	0x0000
        /*01b8*/ 	.byte	0x00, 0xf4, 0x21, 0x00


	//----- nvinfo : EIATTR_MAXREG_COUNT
	.align		4
.L_62:
        /*01bc*/ 	.byte	0x03, 0x1b
        /*01be*/ 	.short	0x00ff


	//----- nvinfo : EIATTR_NUM_BARRIERS
	.align		4
        /*01c0*/ 	.byte	0x02, 0x4c
        /*01c2*/ 	.byte	0x01
	.zero		1


	//----- nvinfo : EIATTR_ANNOTATIONS
	.align		4
        /*01c4*/ 	.byte	0x04, 0x55
        /*01c6*/ 	.short	(.L_64 - .L_63)


	//   ....[0]....
.L_63:
        /*01c8*/ 	.word	0x00000001
        /*01cc*/ 	.byte	0xc0, 0x3a, 0x00, 0x00, 0x01, 0x00, 0x00, 0x00, 0xa0, 0x3c, 0x00, 0x00, 0x01, 0x00, 0x00, 0x00
        /*01dc*/ 	.byte	0xa0, 0x3d, 0x00, 0x00, 0x01, 0x00, 0x00, 0x00, 0xd0, 0x3d, 0x00, 0x00, 0x01, 0x00, 0x00, 0x00
        /*01ec*/ 	.byte	0x10, 0x3e, 0x00, 0x00, 0x01, 0x00, 0x00, 0x00, 0x60, 0x40, 0x00, 0x00, 0x01, 0x00, 0x00, 0x00
        /*01fc*/ 	.byte	0x70, 0x40, 0x00, 0x00, 0x01, 0x00, 0x00, 0x00, 0x80, 0x40, 0x00, 0x00, 0x01, 0x00, 0x00, 0x00
        /*020c*/ 	.byte	0x90, 0x40, 0x00, 0x00, 0x01, 0x00, 0x00, 0x00, 0xa0, 0x40, 0x00, 0x00


	//----- nvinfo : EIATTR_MERCURY_ISA_VERSION
	.align		4
.L_64:
        /*0218*/ 	.byte	0x03, 0x5f
        /*021a*/ 	.short	0x0000


	//----- nvinfo : EIATTR_COOP_GROUP_MASK_REGIDS
	.align		4
        /*021c*/ 	.byte	0x04, 0x29
        /*021e*/ 	.short	(.L_66 - .L_65)


	//   ....[0]....
.L_65:
        /*0220*/ 	.word	0xffffffff


	//   ....[1]....
        /*0224*/ 	.word	0xffffffff


	//   ....[2]....
        /*0228*/ 	.word	0xffffffff


	//   ....[3]....
        /*022c*/ 	.word	0xffffffff


	//   ....[4]....
        /*0230*/ 	.word	0xffffffff


	//   ....[5]....
        /*0234*/ 	.word	0xffffffff


	//   ....[6]....
        /*0238*/ 	.word	0xffffffff


	//   ....[7]....
        /*023c*/ 	.word	0xffffffff


	//   ....[8]....
        /*0240*/ 	.word	0xffffffff


	//   ....[9]....
        /*0244*/ 	.word	0xffffffff


	//   ....[10]....
        /*0248*/ 	.word	0xffffffff


	//   ....[11]....
        /*024c*/ 	.word	0xffffffff


	//   ....[12]....
        /*0250*/ 	.word	0xffffffff


	//   ....[13]....
        /*0254*/ 	.word	0xffffffff


	//   ....[14]....
        /*0258*/ 	.word	0xffffffff


	//   ....[15]....
        /*025c*/ 	.word	0xffffffff


	//----- nvinfo : EIATTR_COOP_GROUP_INSTR_OFFSETS
	.align		4
.L_66:
        /*0260*/ 	.byte	0x04, 0x28
        /*0262*/ 	.short	(.L_68 - .L_67)


	//   ....[0]....
.L_67:
        /*0264*/ 	.word	0x00004de0


	//   ....[1]....
        /*0268*/ 	.word	0x00004df0


	//   ....[2]....
        /*026c*/ 	.word	0x00004e40


	//   ....[3]....
        /*0270*/ 	.word	0x00004f80


	//   ....[4]....
        /*0274*/ 	.word	0x00004fe0


	//   ....[5]....
        /*0278*/ 	.word	0x00005010


	//   ....[6]....
        /*027c*/ 	.word	0x00005050


	//   ....[7]....
        /*0280*/ 	.word	0x000050d0


	//   ....[8]....
        /*0284*/ 	.word	0x00005ab0


	//   ....[9]....
        /*0288*/ 	.word	0x00005ac0


	//   ....[10]....
        /*028c*/ 	.word	0x00005ad0


	//   ....[11]....
        /*0290*/ 	.word	0x00005ae0


	//   ....[12]....
        /*0294*/ 	.word	0x00005dd0


	//   ....[13]....
        /*0298*/ 	.word	0x00005e00


	//   ....[14]....
        /*029c*/ 	.word	0x00005e20


	//   ....[15]....
        /*02a0*/ 	.word	0x00005e30


	//----- nvinfo : EIATTR_EXIT_INSTR_OFFSETS
	.align		4
.L_68:
        /*02a4*/ 	.byte	0x04, 0x1c
        /*02a6*/ 	.short	(.L_70 - .L_69)


	//   ....[0]....
.L_69:
        /*02a8*/ 	.word	0x0000b8b0


	//----- nvinfo : EIATTR_REQNTID
	.align		4
.L_70:
        /*02ac*/ 	.byte	0x04, 0x10
        /*02ae*/ 	.short	(.L_72 - .L_71)
.L_71:
        /*02b0*/ 	.word	0x00000080
        /*02b4*/ 	.word	0x00000001
        /*02b8*/ 	.word	0x00000001
.L_72:


//--------------------- .nv.callgraph             --------------------------
	.section	.nv.callgraph,"",@"SHT_CUDA_CALLGRAPH"
	.align	4
	.sectionentsize	8
	.align		4
        /*0000*/ 	.word	0x00000000
	.align		4
        /*0004*/ 	.word	0xffffffff
	.align		4
        /*0008*/ 	.word	0x00000000
	.align		4
        /*000c*/ 	.word	0xfffffffe
	.align		4
        /*0010*/ 	.word	0x00000000
	.align		4
        /*0014*/ 	.word	0xfffffffd
	.align		4
        /*0018*/ 	.word	0x00000000
	.align		4
        /*001c*/ 	.word	0xfffffffc


//--------------------- .nv.rel.action            --------------------------
	.section	.nv.rel.action,"",@"SHT_CUDA_RELOCINFO"
	.align	8
	.sectionentsize	8
        /*0000*/ 	.byte	0x73, 0x00, 0x00, 0x00, 0x00, 0x00, 0x00, 0x00, 0x00, 0x00, 0x00, 0x11, 0x25, 0x00, 0x05, 0x36


//--------------------- .nv.constant4             --------------------------
	.section	.nv.constant4,"a",@progbits
	.align	8
	.align		8
.nv.constant4:
        /*0000*/ 	.dword	_$_str


//--------------------- .nv.constant0.attn_fwd    --------------------------
	.section	.nv.constant0.attn_fwd,"a",@progbits
	.sectionflags	@""
	.align	4
.nv.constant0.attn_fwd:
	.zero		488


//--------------------- .text.attn_fwd            --------------------------
	.section	.text.attn_fwd,"ax",@progbits
	.sectioninfo	@"SHI_REGISTERS=255"
	.align	128
        .global         attn_fwd
        .type           attn_fwd,@function
        .size           attn_fwd,(.L_x_3 - attn_fwd)
        .other          attn_fwd,@"STO_CUDA_ENTRY STV_DEFAULT"
attn_fwd:
.text.attn_fwd:
[----:B------:R-:W-:Y:S02]  /*0000*/  MOV R1, c[0x0][0x28] ;  /* 0x00000a0000017a02 */ /* 0x000fe40000000f00 */
[----:B------:R-:W0:Y:S01]  /*0010*/  S2R R7, SR_CTAID.X ;  /* 0x0000000000077919 */ /* 0x000e220000002500 */
[----:B------:R-:W-:Y:S01]  /*0020*/  MOV R223, c[0x0][0x198] ;  /* 0x0000660000df7a02 */ /* 0x000fe20000000f00 */
[----:B------:R-:W-:Y:S01]  /*0030*/  ULDC.64 UR6, c[0x0][0x118] ;  /* 0x0000460000067ab9 */ /* 0x000fe20000000a00 */
[----:B------:R-:W-:Y:S01]  /*0040*/  IADD3 R1, R1, -0x28, RZ ;  /* 0xffffffd801017810 */ /* 0x000fe20007ffe0ff */
[----:B------:R-:W1:Y:S01]  /*0050*/  S2R R248, SR_TID.X ;  /* 0x0000000000f87919 */ /* 0x000e620000002100 */
[----:B------:R-:W-:-:S03]  /*0060*/  SHF.L.U32 R5, R223, 0x3, RZ ;  /* 0x00000003df057819 */ /* 0x000fc600000006ff */
[----:B------:R-:W2:Y:S01]  /*0070*/  S2R R250, SR_CTAID.Y ;  /* 0x0000000000fa7919 */ /* 0x000ea20000002600 */
[----:B------:R-:W-:Y:S02]  /*0080*/  SHF.L.U32 R11, R223, 0x4, RZ ;  /* 0x00000004df0b7819 */ /* 0x000fe400000006ff */
[----:B0-----:R-:W-:-:S04]  /*0090*/  SHF.L.U32 R7, R7, 0x7, RZ ;  /* 0x0000000707077819 */ /* 0x001fc800000006ff */
[----:B-1----:R-:W-:Y:S01]  /*00a0*/  LOP3.LUT R2, R7, 0x7f, R248, 0xf8, !PT ;  /* 0x0000007f07027812 */ /* 0x002fe200078ef8f8 */
[----:B--2---:R-:W-:-:S04]  /*00b0*/  IMAD R0, R250, c[0x0][0x190], RZ ;  /* 0x00006400fa007a24 */ /* 0x004fc800078e02ff */
[----:B------:R-:W-:Y:S01]  /*00c0*/  IMAD R2, R2, c[0x0][0x194], RZ ;  /* 0x0000650002027a24 */ /* 0x000fe200078e02ff */
[C---:B------:R-:W-:Y:S01]  /*00d0*/  SHF.L.U32 R8, R0.reuse, 0x1, RZ ;  /* 0x0000000100087819 */ /* 0x040fe200000006ff */
[----:B------:R-:W-:-:S03]  /*00e0*/  IMAD.HI R0, R0, 0x2, RZ ;  /* 0x0000000200007827 */ /* 0x000fc600078e02ff */
[C---:B------:R-:W-:Y:S01]  /*00f0*/  SHF.L.U32 R9, R2.reuse, 0x1, RZ ;  /* 0x0000000102097819 */ /* 0x040fe200000006ff */
[----:B------:R-:W-:-:S03]  /*0100*/  IMAD.HI R3, R2, 0x2, RZ ;  /* 0x0000000202037827 */ /* 0x000fc600078e02ff */
[----:B------:R-:W-:-:S04]  /*0110*/  IADD3 R8, P0, P1, R9, c[0x0][0x160], R8 ;  /* 0x0000580009087a10 */ /* 0x000fc8000791e008 */
[----:B------:R-:W-:Y:S02]  /*0120*/  IADD3.X R9, R3, c[0x0][0x164], R0, P0, P1 ;  /* 0x0000590003097a10 */ /* 0x000fe400007e2400 */
[CC--:B------:R-:W-:Y:S01]  /*0130*/  LEA R2, P0, R223.reuse, R8.reuse, 0x4 ;  /* 0x00000008df027211 */ /* 0x0c0fe200078020ff */
[C---:B------:R-:W-:Y:S01]  /*0140*/  IMAD R27, R223.reuse, 0x48, RZ ;  /* 0x00000048df1b7824 */ /* 0x040fe200078e02ff */
[-C--:B------:R-:W-:Y:S02]  /*0150*/  LEA R4, P1, R223, R8.reuse, 0x5 ;  /* 0x00000008df047211 */ /* 0x080fe400078228ff */
[-C--:B------:R-:W-:Y:S02]  /*0160*/  LEA.HI.X.SX32 R3, R5, R9.reuse, 0x1, P0 ;  /* 0x0000000905037211 */ /* 0x080fe400000f0eff */
[C---:B------:R-:W-:Y:S02]  /*0170*/  SHF.L.U32 R17, R223.reuse, 0x6, RZ ;  /* 0x00000006df117819 */ /* 0x040fe400000006ff */
[-C--:B------:R-:W-:Y:S01]  /*0180*/  LEA R16, P2, R223, R8.reuse, 0x7 ;  /* 0x00000008df107211 */ /* 0x080fe200078438ff */
[----:B------:R0:W2:Y:S01]  /*0190*/  LDG.E.U16 R240, [R2.64] ;  /* 0x0000000602f07981 */ /* 0x0000a2000c1e1500 */
[-C--:B------:R-:W-:Y:S01]  /*01a0*/  LEA.HI.X.SX32 R5, R11, R9.reuse, 0x1, P1 ;  /* 0x000000090b057211 */ /* 0x080fe200008f0eff */
[----:B------:R-:W-:Y:S01]  /*01b0*/  IMAD R19, R223, 0x24, RZ ;  /* 0x00000024df137824 */ /* 0x000fe200078e02ff */
[----:B------:R-:W-:Y:S01]  /*01c0*/  LEA.HI.X.SX32 R17, R17, R9, 0x1, P2 ;  /* 0x0000000911117211 */ /* 0x000fe200010f0eff */
[C---:B------:R-:W-:Y:S01]  /*01d0*/  IMAD R15, R223.reuse, 0x12, RZ ;  /* 0x00000012df0f7824 */ /* 0x040fe200078e02ff */
[C---:B------:R-:W-:Y:S01]  /*01e0*/  SHF.L.U32 R11, R223.reuse, 0x5, RZ ;  /* 0x00000005df0b7819 */ /* 0x040fe200000006ff */
[C---:B------:R-:W-:Y:S01]  /*01f0*/  IMAD R21, R223.reuse, 0xa, RZ ;  /* 0x0000000adf157824 */ /* 0x040fe200078e02ff */
[CC--:B------:R-:W-:Y:S01]  /*0200*/  LEA R10, P0, R223.reuse, R8.reuse, 0x6 ;  /* 0x00000008df0a7211 */ /* 0x0c0fe200078030ff */
[----:B------:R-:W-:Y:S01]  /*0210*/  IMAD R23, R223, 0x14, RZ ;  /* 0x00000014df177824 */ /* 0x000fe200078e02ff */
[-C--:B------:R-:W-:Y:S01]  /*0220*/  IADD3 R14, P1, R19, R8.reuse, RZ ;  /* 0x00000008130e7210 */ /* 0x080fe20007f3e0ff */
[----:B------:R1:W3:Y:S01]  /*0230*/  LDG.E.U16 R241, [R4.64] ;  /* 0x0000000604f17981 */ /* 0x0002e2000c1e1500 */
[----:B0-----:R-:W-:-:S02]  /*0240*/  IADD3 R2, P2, R27, R8, RZ ;  /* 0x000000081b027210 */ /* 0x001fc40007f5e0ff */
[-C--:B------:R-:W-:Y:S01]  /*0250*/  LEA.HI.X.SX32 R11, R11, R9.reuse, 0x1, P0 ;  /* 0x000000090b0b7211 */ /* 0x080fe200000f0eff */
[----:B------:R-:W-:Y:S01]  /*0260*/  IMAD R25, R223, 0x28, RZ ;  /* 0x00000028df197824 */ /* 0x000fe200078e02ff */
[----:B------:R-:W-:Y:S01]  /*0270*/  LEA.HI.X.SX32 R3, R19, R9, 0x1, P2 ;  /* 0x0000000913037211 */ /* 0x000fe200010f0eff */
[C---:B------:R-:W-:Y:S01]  /*0280*/  IMAD R19, R223.reuse, 0x90, RZ ;  /* 0x00000090df137824 */ /* 0x040fe200078e02ff */
[----:B------:R-:W-:Y:S01]  /*0290*/  LEA R13, R223, R223, 0x3 ;  /* 0x000000dfdf0d7211 */ /* 0x000fe200078e18ff */
[----:B------:R0:W4:Y:S01]  /*02a0*/  LDG.E.U16 R242, [R10.64] ;  /* 0x000000060af27981 */ /* 0x000122000c1e1500 */
[CC--:B------:R-:W-:Y:S02]  /*02b0*/  IADD3 R12, P0, R15.reuse, R8.reuse, RZ ;  /* 0x000000080f0c7210 */ /* 0x0c0fe40007f1e0ff */
[-C--:B------:R-:W-:Y:S01]  /*02c0*/  LEA.HI.X.SX32 R15, R15, R9.reuse, 0x1, P1 ;  /* 0x000000090f0f7211 */ /* 0x080fe200008f0eff */
[----:B------:R-:W-:Y:S01]  /*02d0*/  IMAD R31, R223, 0x50, RZ ;  /* 0x00000050df1f7824 */ /* 0x000fe200078e02ff */
[----:B------:R-:W-:Y:S01]  /*02e0*/  LEA.HI.X.SX32 R13, R13, R9, 0x1, P0 ;  /* 0x000000090d0d7211 */ /* 0x000fe200000f0eff */
[----:B------:R5:W2:Y:S01]  /*02f0*/  LDG.E.U16 R243, [R16.64] ;  /* 0x0000000610f37981 */ /* 0x000aa2000c1e1500 */
[----:B------:R-:W-:-:S02]  /*0300*/  IADD3 R18, P1, R19, R8, RZ ;  /* 0x0000000813127210 */ /* 0x000fc40007f3e0ff */
[----:B-1----:R-:W-:Y:S01]  /*0310*/  LEA R5, R223, R223, 0x2 ;  /* 0x000000dfdf057211 */ /* 0x002fe200078e10ff */
[----:B------:R1:W2:Y:S01]  /*0320*/  LDG.E.U16 R6, [R12.64] ;  /* 0x000000060c067981 */ /* 0x0002a2000c1e1500 */
[-C--:B0-----:R-:W-:Y:S02]  /*0330*/  IADD3 R10, P0, R21, R8.reuse, RZ ;  /* 0x00000008150a7210 */ /* 0x081fe40007f1e0ff */
[-C--:B------:R-:W-:Y:S01]  /*0340*/  LEA.HI.X.SX32 R19, R27, R9.reuse, 0x1, P1 ;  /* 0x000000091b137211 */ /* 0x080fe200008f0eff */
[----:B------:R0:W2:Y:S01]  /*0350*/  LDG.E.U16 R4, [R14.64] ;  /* 0x000000060e047981 */ /* 0x0000a2000c1e1500 */
[----:B------:R-:W-:Y:S02]  /*0360*/  LEA.HI.X.SX32 R11, R5, R9, 0x1, P0 ;  /* 0x00000009050b7211 */ /* 0x000fe400000f0eff */
[-C--:B-----5:R-:W-:Y:S01]  /*0370*/  IADD3 R16, P0, R31, R8.reuse, RZ ;  /* 0x000000081f107210 */ /* 0x0a0fe20007f1e0ff */
[----:B------:R5:W2:Y:S01]  /*0380*/  LDG.E.U16 R2, [R2.64] ;  /* 0x0000000602027981 */ /* 0x000aa2000c1e1500 */
[----:B-1----:R-:W-:Y:S01]  /*0390*/  IADD3 R12, P1, R23, R8, RZ ;  /* 0x00000008170c7210 */ /* 0x002fe20007f3e0ff */
[----:B------:R-:W-:-:S02]  /*03a0*/  IMAD R112, R223, 0x58, RZ ;  /* 0x00000058df707824 */ /* 0x000fc400078e02ff */
[----:B------:R1:W2:Y:S01]  /*03b0*/  LDG.E.U16 R244, [R18.64] ;  /* 0x0000000612f47981 */ /* 0x0002a2000c1e1500 */
[----:B0-----:R-:W-:Y:S02]  /*03c0*/  IADD3 R14, P2, R25, R8, RZ ;  /* 0x00000008190e7210 */ /* 0x001fe40007f5e0ff */
[-C--:B------:R-:W-:Y:S01]  /*03d0*/  LEA.HI.X.SX32 R13, R21, R9.reuse, 0x1, P1 ;  /* 0x00000009150d7211 */ /* 0x080fe200008f0eff */
[----:B------:R0:W2:Y:S01]  /*03e0*/  LDG.E.U16 R0, [R10.64] ;  /* 0x000000060a007981 */ /* 0x0000a2000c1e1500 */
[-C--:B------:R-:W-:Y:S02]  /*03f0*/  LEA.HI.X.SX32 R15, R23, R9.reuse, 0x1, P2 ;  /* 0x00000009170f7211 */ /* 0x080fe400010f0eff */
[----:B------:R-:W-:Y:S01]  /*0400*/  LEA.HI.X.SX32 R17, R25, R9, 0x1, P0 ;  /* 0x0000000919117211 */ /* 0x000fe200000f0eff */
[C---:B------:R-:W-:Y:S01]  /*0410*/  IMAD R25, R223.reuse, 0xb0, RZ ;  /* 0x000000b0df197824 */ /* 0x040fe200078e02ff */
[----:B------:R0:W2:Y:S01]  /*0420*/  LDG.E.U16 R5, [R12.64] ;  /* 0x000000060c057981 */ /* 0x0000a2000c1e1500 */
[----:B------:R-:W-:-:S02]  /*0430*/  IMAD R23, R223, 0xa0, RZ ;  /* 0x000000a0df177824 */ /* 0x000fc400078e02ff */
[C---:B-1----:R-:W-:Y:S01]  /*0440*/  IMAD R19, R223.reuse, 0x30, RZ ;  /* 0x00000030df137824 */ /* 0x042fe200078e02ff */
[----:B-----5:R1:W5:Y:S01]  /*0450*/  LDG.E.U16 R3, [R14.64] ;  /* 0x000000060e037981 */ /* 0x020362000c1e1500 */
[----:B0-----:R-:W-:Y:S01]  /*0460*/  IMAD R11, R223, 0xc0, RZ ;  /* 0x000000c0df0b7824 */ /* 0x001fe200078e02ff */
[-C--:B------:R-:W-:Y:S01]  /*0470*/  IADD3 R10, P6, R23, R8.reuse, RZ ;  /* 0x00000008170a7210 */ /* 0x080fe20007fde0ff */
[C---:B------:R-:W-:Y:S01]  /*0480*/  IMAD R33, R223.reuse, 0x60, RZ ;  /* 0x00000060df217824 */ /* 0x040fe200078e02ff */
[----:B------:R0:W2:Y:S01]  /*0490*/  LDG.E.U16 R245, [R16.64] ;  /* 0x0000000610f57981 */ /* 0x0000a2000c1e1500 */
[----:B------:R-:W-:Y:S01]  /*04a0*/  IMAD R13, R223, 0xd0, RZ ;  /* 0x000000d0df0d7824 */ /* 0x000fe200078e02ff */
[-C--:B------:R-:W-:Y:S01]  /*04b0*/  IADD3 R12, P0, R25, R8.reuse, RZ ;  /* 0x00000008190c7210 */ /* 0x080fe20007f1e0ff */
[C---:B------:R-:W-:Y:S02]  /*04c0*/  IMAD R45, R223.reuse, 0x70, RZ ;  /* 0x00000070df2d7824 */ /* 0x040fe400078e02ff */
[----:B-1----:R-:W-:Y:S01]  /*04d0*/  IMAD R15, R223, 0x82, RZ ;  /* 0x00000082df0f7824 */ /* 0x002fe200078e02ff */
[----:B------:R-:W-:Y:S01]  /*04e0*/  IADD3 R14, P1, R11, R8, RZ ;  /* 0x000000080b0e7210 */ /* 0x000fe20007f3e0ff */
[----:B------:R-:W-:-:S02]  /*04f0*/  IMAD R18, R223, 0xe0, RZ ;  /* 0x000000e0df127824 */ /* 0x000fc400078e02ff */
[----:B------:R-:W-:Y:S01]  /*0500*/  IMAD R20, R223, 0xf0, RZ ;  /* 0x000000f0df147824 */ /* 0x000fe200078e02ff */
[-C--:B0-----:R-:W-:Y:S01]  /*0510*/  IADD3 R16, P3, R13, R8.reuse, RZ ;  /* 0x000000080d107210 */ /* 0x081fe20007f7e0ff */
[C---:B------:R-:W-:Y:S01]  /*0520*/  IMAD R110, R223.reuse, 0x18, RZ ;  /* 0x00000018df6e7824 */ /* 0x040fe200078e02ff */
[-C--:B------:R-:W-:Y:S01]  /*0530*/  LEA.HI.X.SX32 R13, R112, R9.reuse, 0x1, P0 ;  /* 0x00000009700d7211 */ /* 0x080fe200000f0eff */
[----:B------:R-:W-:Y:S01]  /*0540*/  IMAD R17, R223, 0x92, RZ ;  /* 0x00000092df117824 */ /* 0x000fe200078e02ff */
[-C--:B------:R-:W-:Y:S01]  /*0550*/  IADD3 R22, P4, R19, R8.reuse, RZ ;  /* 0x0000000813167210 */ /* 0x080fe20007f9e0ff */
[----:B------:R-:W-:Y:S01]  /*0560*/  IMAD R21, R223, 0x38, RZ ;  /* 0x00000038df157824 */ /* 0x000fe200078e02ff */
[-C--:B------:R-:W-:Y:S02]  /*0570*/  LEA.HI.X.SX32 R11, R31, R9.reuse, 0x1, P6 ;  /* 0x000000091f0b7211 */ /* 0x080fe400030f0eff */
[-C--:B------:R-:W-:Y:S01]  /*0580*/  IADD3 R26, P0, R15, R8.reuse, RZ ;  /* 0x000000080f1a7210 */ /* 0x080fe20007f1e0ff */
[----:B------:R-:W-:Y:S01]  /*0590*/  IMAD R114, R223, 0x78, RZ ;  /* 0x00000078df727824 */ /* 0x000fe200078e02ff */
[-C--:B------:R-:W-:Y:S01]  /*05a0*/  IADD3 R24, P6, R33, R8.reuse, RZ ;  /* 0x0000000821187210 */ /* 0x080fe20007fde0ff */
[----:B------:R-:W-:Y:S01]  /*05b0*/  IMAD R40, R223, 0xd2, RZ ;  /* 0x000000d2df287824 */ /* 0x000fe200078e02ff */
[----:B------:R-:W-:Y:S01]  /*05c0*/  LEA.HI.X.SX32 R15, R33, R9, 0x1, P1 ;  /* 0x00000009210f7211 */ /* 0x000fe200008f0eff */
[C---:B------:R-:W-:Y:S01]  /*05d0*/  IMAD R42, R223.reuse, 0xe2, RZ ;  /* 0x000000e2df2a7824 */ /* 0x040fe200078e02ff */
[-C--:B------:R-:W-:Y:S01]  /*05e0*/  IADD3 R18, P2, R18, R8.reuse, RZ ;  /* 0x0000000812127210 */ /* 0x080fe20007f5e0ff */
[----:B------:R-:W-:Y:S01]  /*05f0*/  IMAD R29, R223, 0x49, RZ ;  /* 0x00000049df1d7824 */ /* 0x000fe200078e02ff */
[-C--:B------:R-:W-:Y:S01]  /*0600*/  IADD3 R32, P1, R45, R8.reuse, RZ ;  /* 0x000000082d207210 */ /* 0x080fe20007f3e0ff */
[C---:B------:R-:W-:Y:S01]  /*0610*/  IMAD R44, R223.reuse, 0xf2, RZ ;  /* 0x000000f2df2c7824 */ /* 0x040fe200078e02ff */
[-C--:B------:R-:W-:Y:S01]  /*0620*/  IADD3 R20, P5, R20, R8.reuse, RZ ;  /* 0x0000000814147210 */ /* 0x080fe20007fbe0ff */
[C---:B------:R-:W-:Y:S01]  /*0630*/  IMAD R41, R223.reuse, 0x68, RZ ;  /* 0x00000068df297824 */ /* 0x040fe200078e02ff */
[C---:B------:R-:W-:Y:S01]  /*0640*/  LEA R27, R223.reuse, R223, 0x6 ;  /* 0x000000dfdf1b7211 */ /* 0x040fe200078e30ff */
[C---:B------:R-:W-:Y:S01]  /*0650*/  IMAD R43, R223.reuse, 0x69, RZ ;  /* 0x00000069df2b7824 */ /* 0x040fe200078e02ff */
[-C--:B------:R-:W-:Y:S01]  /*0660*/  LEA.HI.X.SX32 R23, R110, R9.reuse, 0x1, P4 ;  /* 0x000000096e177211 */ /* 0x080fe200020f0eff */
[----:B------:R-:W-:Y:S01]  /*0670*/  IMAD R67, R223, 0x71, RZ ;  /* 0x00000071df437824 */ /* 0x000fe200078e02ff */
[-C--:B------:R-:W-:Y:S01]  /*0680*/  IADD3 R28, P4, R17, R8.reuse, RZ ;  /* 0x00000008111c7210 */ /* 0x080fe20007f9e0ff */
[----:B------:R-:W-:Y:S01]  /*0690*/  IMAD R69, R223, 0x79, RZ ;  /* 0x00000079df457824 */ /* 0x000fe200078e02ff */
[-C--:B------:R-:W-:Y:S01]  /*06a0*/  LEA.HI.X.SX32 R25, R19, R9.reuse, 0x1, P6 ;  /* 0x0000000913197211 */ /* 0x080fe200030f0eff */
[----:B------:R-:W-:Y:S01]  /*06b0*/  IMAD R99, R223, 0x32, RZ ;  /* 0x00000032df637824 */ /* 0x000fe200078e02ff */
[-C--:B------:R-:W-:Y:S01]  /*06c0*/  IADD3 R30, P6, R21, R8.reuse, RZ ;  /* 0x00000008151e7210 */ /* 0x080fe20007fde0ff */
[----:B------:R-:W-:Y:S01]  /*06d0*/  IMAD R49, R223, 0x42, RZ ;  /* 0x00000042df317824 */ /* 0x000fe200078e02ff */
[-C--:B------:R-:W-:Y:S01]  /*06e0*/  LEA.HI.X.SX32 R33, R21, R9.reuse, 0x1, P1 ;  /* 0x0000000915217211 */ /* 0x080fe200008f0eff */
[----:B------:R-:W-:Y:S01]  /*06f0*/  IMAD R57, R223, 0x19, RZ ;  /* 0x00000019df397824 */ /* 0x000fe200078e02ff */
[-C--:B------:R-:W-:Y:S01]  /*0700*/  LEA.HI.X.SX32 R19, R45, R9.reuse, 0x1, P2 ;  /* 0x000000092d137211 */ /* 0x080fe200010f0eff */
[C---:B------:R-:W-:Y:S01]  /*0710*/  IMAD R77, R223.reuse, 0x62, RZ ;  /* 0x00000062df4d7824 */ /* 0x040fe200078e02ff */
[----:B------:R-:W-:Y:S01]  /*0720*/  IADD3 R40, P2, R40, R8, RZ ;  /* 0x0000000828287210 */ /* 0x000fe20007f5e0ff */
[----:B------:R-:W-:Y:S01]  /*0730*/  IMAD R81, R223, 0x72, RZ ;  /* 0x00000072df517824 */ /* 0x000fe200078e02ff */
[----:B------:R-:W-:-:S02]  /*0740*/  LEA.HI.X.SX32 R21, R114, R9, 0x1, P5 ;  /* 0x0000000972157211 */ /* 0x000fc400028f0eff */
[C---:B------:R-:W-:Y:S01]  /*0750*/  LEA R59, R223.reuse, R223, 0x5 ;  /* 0x000000dfdf3b7211 */ /* 0x040fe200078e28ff */
[C---:B------:R-:W-:Y:S01]  /*0760*/  IMAD R93, R223.reuse, 0x22, RZ ;  /* 0x00000022df5d7824 */ /* 0x040fe200078e02ff */
[-C--:B------:R-:W-:Y:S01]  /*0770*/  IADD3 R42, P5, R42, R8.reuse, RZ ;  /* 0x000000082a2a7210 */ /* 0x080fe20007fbe0ff */
[----:B------:R-:W-:Y:S01]  /*0780*/  IMAD R63, R223, 0x31, RZ ;  /* 0x00000031df3f7824 */ /* 0x000fe200078e02ff */
[-C--:B------:R-:W-:Y:S01]  /*0790*/  LEA.HI.X.SX32 R27, R27, R9.reuse, 0x1, P0 ;  /* 0x000000091b1b7211 */ /* 0x080fe200000f0eff */
[C---:B------:R-:W-:Y:S01]  /*07a0*/  IMAD R65, R223.reuse, 0x39, RZ ;  /* 0x00000039df417824 */ /* 0x040fe200078e02ff */
[-C--:B------:R-:W-:Y:S01]  /*07b0*/  IADD3 R44, P0, R44, R8.reuse, RZ ;  /* 0x000000082c2c7210 */ /* 0x080fe20007f1e0ff */
[----:B------:R-:W-:Y:S01]  /*07c0*/  IMAD R71, R223, 0x1a, RZ ;  /* 0x0000001adf477824 */ /* 0x000fe200078e02ff */
[-C--:B------:R-:W-:Y:S01]  /*07d0*/  LEA.HI.X.SX32 R29, R29, R9.reuse, 0x1, P4 ;  /* 0x000000091d1d7211 */ /* 0x080fe200020f0eff */
[----:B------:R-:W-:Y:S01]  /*07e0*/  IMAD R78, R223, 0x34, RZ ;  /* 0x00000034df4e7824 */ /* 0x000fe200078e02ff */
[-C--:B------:R-:W-:Y:S01]  /*07f0*/  LEA.HI.X.SX32 R17, R41, R9.reuse, 0x1, P3 ;  /* 0x0000000929117211 */ /* 0x080fe200018f0eff */
[----:B------:R-:W-:Y:S01]  /*0800*/  IMAD R53, R223, 0x52, RZ ;  /* 0x00000052df357824 */ /* 0x000fe200078e02ff */
[----:B------:R-:W-:Y:S01]  /*0810*/  IADD3 R46, P4, R41, R8, RZ ;  /* 0x00000008292e7210 */ /* 0x000fe20007f9e0ff */
[----:B------:R-:W-:Y:S01]  /*0820*/  IMAD R47, R223, 0xd, RZ ;  /* 0x0000000ddf2f7824 */ /* 0x000fe200078e02ff */
[----:B------:R-:W-:-:S02]  /*0830*/  LEA.HI.X.SX32 R41, R43, R9, 0x1, P2 ;  /* 0x000000092b297211 */ /* 0x000fc400010f0eff */
[C---:B------:R-:W-:Y:S01]  /*0840*/  LEA R55, R223.reuse, R223, 0x4 ;  /* 0x000000dfdf377211 */ /* 0x040fe200078e20ff */
[----:B------:R-:W-:Y:S01]  /*0850*/  IMAD R76, R223, 0xc4, RZ ;  /* 0x000000c4df4c7824 */ /* 0x000fe200078e02ff */
        /* <DEDUP_REMOVED lines=8> */
[----:B------:R-:W-:Y:S01]  /*08e0*/  LEA.HI.X.SX32 R57, R57, R9, 0x1, P5 ;  /* 0x0000000939397211 */ /* 0x000fe200028f0eff */
[----:B------:R-:W-:Y:S01]  /*08f0*/  IMAD R82, R223, 0xe4, RZ ;  /* 0x000000e4df527824 */ /* 0x000fe200078e02ff */
[----:B------:R-:W-:-:S02]  /*0900*/  IADD3 R62, P5, R77, R8, RZ ;  /* 0x000000084d3e7210 */ /* 0x000fc40007fbe0ff */
[C---:B------:R-:W-:Y:S01]  /*0910*/  SHF.L.U32 R75, R223.reuse, 0x1, RZ ;  /* 0x00000001df4b7819 */ /* 0x040fe200000006ff */
[----:B------:R-:W-:Y:S01]  /*0920*/  IMAD R36, R223, 0xb2, RZ ;  /* 0x000000b2df247824 */ /* 0x000fe200078e02ff */
[-C--:B------:R-:W-:Y:S01]  /*0930*/  LEA.HI.X.SX32 R59, R59, R9.reuse, 0x1, P0 ;  /* 0x000000093b3b7211 */ /* 0x080fe200000f0eff */
[----:B------:R-:W-:Y:S01]  /*0940*/  IMAD R79, R223, 0xb6, RZ ;  /* 0x000000b6df4f7824 */ /* 0x000fe200078e02ff */
[-C--:B------:R-:W-:Y:S01]  /*0950*/  IADD3 R64, P0, R81, R8.reuse, RZ ;  /* 0x0000000851407210 */ /* 0x080fe20007f1e0ff */
        /* <DEDUP_REMOVED lines=17> */
[CC--:B------:R-:W-:Y:S01]  /*0a70*/  LEA R74, P5, R223.reuse, R8.reuse, 0x2 ;  /* 0x00000008df4a7211 */ /* 0x0c0fe200078a10ff */
[----:B------:R-:W-:Y:S01]  /*0a80*/  IMAD R95, R223, 0x15, RZ ;  /* 0x00000015df5f7824 */ /* 0x000fe200078e02ff */
[-C--:B------:R-:W-:Y:S01]  /*0a90*/  LEA.HI.X.SX32 R71, R71, R9.reuse, 0x1, P0 ;  /* 0x0000000947477211 */ /* 0x080fe200000f0eff */
[C---:B------:R-:W-:Y:S01]  /*0aa0*/  IMAD R162, R223.reuse, 0x4a, RZ ;  /* 0x0000004adfa27824 */ /* 0x040fe200078e02ff */
[-C--:B------:R-:W-:Y:S01]  /*0ab0*/  IADD3 R76, P0, R76, R8.reuse, RZ ;  /* 0x000000084c4c7210 */ /* 0x080fe20007f1e0ff */
[----:B------:R-:W-:Y:S01]  /*0ac0*/  IMAD R153, R223, 0x74, RZ ;  /* 0x00000074df997824 */ /* 0x000fe200078e02ff */
[-C--:B------:R-:W-:Y:S01]  /*0ad0*/  LEA.HI.X.SX32 R61, R61, R9.reuse, 0x1, P2 ;  /* 0x000000093d3d7211 */ /* 0x080fe200010f0eff */
[C---:B------:R-:W-:Y:S01]  /*0ae0*/  IMAD R84, R223.reuse, 0x86, RZ ;  /* 0x00000086df547824 */ /* 0x040fe200078e02ff */
[-C--:B------:R-:W-:Y:S01]  /*0af0*/  LEA.HI.X.SX32 R47, R78, R9.reuse, 0x1, P4 ;  /* 0x000000094e2f7211 */ /* 0x080fe200020f0eff */
[----:B------:R-:W-:Y:S01]  /*0b00*/  IMAD R101, R223, 0xd6, RZ ;  /* 0x000000d6df657824 */ /* 0x000fe200078e02ff */
[-C--:B------:R-:W-:Y:S01]  /*0b10*/  IADD3 R66, P2, R75, R8.reuse, RZ ;  /* 0x000000084b427210 */ /* 0x080fe20007f5e0ff */
[C---:B------:R-:W-:Y:S01]  /*0b20*/  IMAD R160, R223.reuse, 0x3a, RZ ;  /* 0x0000003adfa07824 */ /* 0x040fe200078e02ff */
[-C--:B------:R-:W-:Y:S01]  /*0b30*/  IADD3 R78, P4, R80, R8.reuse, RZ ;  /* 0x00000008504e7210 */ /* 0x080fe20007f9e0ff */
[C---:B------:R-:W-:Y:S01]  /*0b40*/  IMAD R85, R223.reuse, 0x43, RZ ;  /* 0x00000043df557824 */ /* 0x040fe200078e02ff */
[-C--:B------:R-:W-:Y:S01]  /*0b50*/  IADD3 R34, P3, R34, R8.reuse, RZ ;  /* 0x0000000822227210 */ /* 0x080fe20007f7e0ff */
[----:B------:R-:W-:Y:S01]  /*0b60*/  IMAD R106, R223, 0xe6, RZ ;  /* 0x000000e6df6a7824 */ /* 0x000fe200078e02ff */
[-C--:B------:R-:W-:Y:S01]  /*0b70*/  LEA.HI.X.SX32 R75, R75, R9.reuse, 0x1, P5 ;  /* 0x000000094b4b7211 */ /* 0x080fe200028f0eff */
[----:B------:R-:W-:Y:S01]  /*0b80*/  IMAD R108, R223, 0xf6, RZ ;  /* 0x000000f6df6c7824 */ /* 0x000fe200078e02ff */
[-C--:B------:R-:W-:Y:S01]  /*0b90*/  LEA.HI.X.SX32 R31, R143, R9.reuse, 0x1, P6 ;  /* 0x000000098f1f7211 */ /* 0x080fe200030f0eff */
[C---:B------:R-:W-:Y:S01]  /*0ba0*/  IMAD R107, R223.reuse, 0x73, RZ ;  /* 0x00000073df6b7824 */ /* 0x040fe200078e02ff */
[-C--:B------:R-:W-:Y:S01]  /*0bb0*/  IADD3 R80, P5, R82, R8.reuse, RZ ;  /* 0x0000000852507210 */ /* 0x080fe20007fbe0ff */
[----:B------:R-:W-:Y:S01]  /*0bc0*/  IMAD R109, R223, 0x7b, RZ ;  /* 0x0000007bdf6d7824 */ /* 0x000fe200078e02ff */
[-C--:B------:R-:W-:Y:S01]  /*0bd0*/  LEA.HI.X.SX32 R77, R77, R9.reuse, 0x1, P0 ;  /* 0x000000094d4d7211 */ /* 0x080fe200000f0eff */
[C---:B------:R-:W-:Y:S01]  /*0be0*/  IMAD R139, R223.reuse, 0x16, RZ ;  /* 0x00000016df8b7824 */ /* 0x040fe200078e02ff */
[-C--:B------:R-:W-:Y:S01]  /*0bf0*/  IADD3 R36, P6, R36, R8.reuse, RZ ;  /* 0x0000000824247210 */ /* 0x080fe20007fde0ff */
[----:B------:R-:W-:Y:S01]  /*0c00*/  IMAD R38, R223, 0xc2, RZ ;  /* 0x000000c2df267824 */ /* 0x000fe200078e02ff */
[-C--:B------:R-:W-:Y:S01]  /*0c10*/  IADD3 R90, P0, R79, R8.reuse, RZ ;  /* 0x000000084f5a7210 */ /* 0x080fe20007f1e0ff */
[----:B------:R-:W-:Y:S01]  /*0c20*/  IMAD R149, R223, 0x26, RZ ;  /* 0x00000026df957824 */ /* 0x000fe200078e02ff */
[-C--:B------:R-:W-:Y:S01]  /*0c30*/  LEA.HI.X.SX32 R79, R155, R9.reuse, 0x1, P4 ;  /* 0x000000099b4f7211 */ /* 0x080fe200020f0eff */
[----:B------:R-:W-:Y:S01]  /*0c40*/  IMAD R121, R223, 0xb, RZ ;  /* 0x0000000bdf797824 */ /* 0x000fe200078e02ff */
[-C--:B------:R-:W-:Y:S01]  /*0c50*/  LEA.HI.X.SX32 R35, R35, R9.reuse, 0x1, P3 ;  /* 0x0000000923237211 */ /* 0x080fe200018f0eff */
[----:B------:R-:W-:Y:S01]  /*0c60*/  IMAD R39, R223, 0x61, RZ ;  /* 0x00000061df277824 */ /* 0x000fe200078e02ff */
[-C--:B------:R-:W-:Y:S01]  /*0c70*/  IADD3 R92, P4, R117, R8.reuse, RZ ;  /* 0x00000008755c7210 */ /* 0x080fe20007f9e0ff */
[C---:B------:R-:W-:Y:S01]  /*0c80*/  IMAD R123, R223.reuse, 0x13, RZ ;  /* 0x00000013df7b7824 */ /* 0x040fe200078e02ff */
        /* <DEDUP_REMOVED lines=28> */
[-C--:B------:R-:W-:Y:S01]  /*0e50*/  IADD3 R104, P4, R101, R8.reuse, RZ ;  /* 0x0000000865687210 */ /* 0x080fe20007f9e0ff */
[C---:B------:R-:W-:Y:S01]  /*0e60*/  IMAD R133, R223.reuse, 0x3b, RZ ;  /* 0x0000003bdf857824 */ /* 0x040fe200078e02ff */
[-C--:B------:R-:W-:Y:S01]  /*0e70*/  LEA.HI.X.SX32 R101, R160, R9.reuse, 0x1, P5 ;  /* 0x00000009a0657211 */ /* 0x080fe200028f0eff */
[C---:B------:R-:W-:Y:S01]  /*0e80*/  IMAD R141, R223.reuse, 0x54, RZ ;  /* 0x00000054df8d7824 */ /* 0x040fe200078e02ff */
[-C--:B------:R-:W-:Y:S01]  /*0e90*/  IADD3 R106, P5, R106, R8.reuse, RZ ;  /* 0x000000086a6a7210 */ /* 0x080fe20007fbe0ff */
[----:B------:R-:W-:Y:S01]  /*0ea0*/  IMAD R159, R223, 0x36, RZ ;  /* 0x00000036df9f7824 */ /* 0x000fe200078e02ff */
[-C--:B------:R-:W-:Y:S01]  /*0eb0*/  LEA.HI.X.SX32 R85, R85, R9.reuse, 0x1, P6 ;  /* 0x0000000955557211 */ /* 0x080fe200030f0eff */
[C---:B------:R-:W-:Y:S01]  /*0ec0*/  IMAD R113, R223.reuse, 0x2c, RZ ;  /* 0x0000002cdf717824 */ /* 0x040fe200078e02ff */
[----:B------:R-:W-:Y:S01]  /*0ed0*/  IADD3 R108, P6, R108, R8, RZ ;  /* 0x000000086c6c7210 */ /* 0x000fe20007fde0ff */
[----:B------:R-:W-:Y:S01]  /*0ee0*/  IMAD R140, R223, 0xa8, RZ ;  /* 0x000000a8df8c7824 */ /* 0x000fe200078e02ff */
[----:B------:R-:W-:-:S02]  /*0ef0*/  LEA.HI.X.SX32 R107, R107, R9, 0x1, P5 ;  /* 0x000000096b6b7211 */ /* 0x000fc400028f0eff */
[C---:B------:R-:W-:Y:S01]  /*0f00*/  LEA R119, R223.reuse, R223, 0x1 ;  /* 0x000000dfdf777211 */ /* 0x040fe200078e08ff */
[----:B------:R-:W-:Y:S01]  /*0f10*/  IMAD R89, R223, 0x53, RZ ;  /* 0x00000053df597824 */ /* 0x000fe200078e02ff */
        /* <DEDUP_REMOVED lines=19> */
[C---:B------:R-:W-:Y:S01]  /*1050*/  IMAD R172, R223.reuse, 0x3c, RZ ;  /* 0x0000003cdfac7824 */ /* 0x040fe200078e02ff */
[CC--:B------:R-:W-:Y:S01]  /*1060*/  LEA.HI.X.SX32 R67, R223.reuse, R9.reuse, 0x1, P2 ;  /* 0x00000009df437211 */ /* 0x0c0fe200010f0eff */
[C---:B------:R-:W-:Y:S01]  /*1070*/  IMAD R116, R223.reuse, 0x88, RZ ;  /* 0x00000088df747824 */ /* 0x040fe200078e02ff */
[-C--:B------:R-:W-:Y:S01]  /*1080*/  IADD3 R72, P2, R72, R8.reuse, RZ ;  /* 0x0000000848487210 */ /* 0x080fe20007f5e0ff */
[----:B------:R-:W-:Y:S01]  /*1090*/  IMAD R137, R223, 0x4c, RZ ;  /* 0x0000004cdf897824 */ /* 0x000fe200078e02ff */
[-C--:B------:R-:W-:Y:S01]  /*10a0*/  LEA.HI.X.SX32 R105, R105, R9.reuse, 0x1, P4 ;  /* 0x0000000969697211 */ /* 0x080fe200020f0eff */
        /* <DEDUP_REMOVED lines=13> */
[-C--:B------:R-:W-:Y:S01]  /*1180*/  IADD3 R134, P6, R111, R8.reuse, RZ ;  /* 0x000000086f867210 */ /* 0x080fe20007fde0ff */
[C---:B------:R-:W-:Y:S01]  /*1190*/  IMAD R180, R223.reuse, 0xba, RZ ;  /* 0x000000badfb47824 */ /* 0x040fe200078e02ff */
[-C--:B------:R-:W-:Y:S01]  /*11a0*/  LEA.HI.X.SX32 R73, R164, R9.reuse, 0x1, P2 ;  /* 0x00000009a4497211 */ /* 0x080fe200010f0eff */
[----:B------:R-:W-:Y:S01]  /*11b0*/  IMAD R186, R223, 0x7c, RZ ;  /* 0x0000007cdfba7824 */ /* 0x000fe200078e02ff */
[-C--:B------:R-:W-:Y:S01]  /*11c0*/  IADD3 R88, P2, R83, R8.reuse, RZ ;  /* 0x0000000853587210 */ /* 0x080fe20007f5e0ff */
[C---:B------:R-:W-:Y:S01]  /*11d0*/  IMAD R167, R223.reuse, 0x35, RZ ;  /* 0x00000035dfa77824 */ /* 0x040fe200078e02ff */
        /* <DEDUP_REMOVED lines=26> */
[-C--:B------:R-:W-:Y:S01]  /*1380*/  LEA.HI.X.SX32 R139, R139, R9.reuse, 0x1, P5 ;  /* 0x000000098b8b7211 */ /* 0x080fe200028f0eff */
[C---:B------:R-:W-:Y:S01]  /*1390*/  IMAD R179, R223.reuse, 0x55, RZ ;  /* 0x00000055dfb37824 */ /* 0x040fe200078e02ff */
[C---:B------:R-:W-:Y:S01]  /*13a0*/  SHF.L.U32 R145, R223.reuse, 0x2, RZ ;  /* 0x00000002df917819 */ /* 0x040fe200000006ff */
[C---:B------:R-:W-:Y:S01]  /*13b0*/  IMAD R192, R223.reuse, 0xda, RZ ;  /* 0x000000dadfc07824 */ /* 0x040fe200078e02ff */
[-C--:B------:R-:W-:Y:S01]  /*13c0*/  IADD3 R102, P3, R102, R8.reuse, RZ ;  /* 0x0000000866667210 */ /* 0x080fe20007f7e0ff */
[C---:B------:R-:W-:Y:S01]  /*13d0*/  IMAD R185, R223.reuse, 0x2e, RZ ;  /* 0x0000002edfb97824 */ /* 0x040fe200078e02ff */
[-C--:B------:R-:W-:Y:S01]  /*13e0*/  IADD3 R114, P0, R114, R8.reuse, RZ ;  /* 0x0000000872727210 */ /* 0x080fe20007f1e0ff */
[----:B------:R-:W-:Y:S01]  /*13f0*/  IMAD R187, R223, 0x3e, RZ ;  /* 0x0000003edfbb7824 */ /* 0x000fe200078e02ff */
[-C--:B------:R-:W-:Y:S01]  /*1400*/  IADD3 R130, P4, R211, R8.reuse, RZ ;  /* 0x00000008d3827210 */ /* 0x080fe20007f9e0ff */
[C---:B------:R-:W-:Y:S01]  /*1410*/  IMAD R213, R223.reuse, 0x27, RZ ;  /* 0x00000027dfd57824 */ /* 0x040fe200078e02ff */
[CC--:B------:R-:W-:Y:S01]  /*1420*/  LEA R144, P5, R223.reuse, R8.reuse, 0x3 ;  /* 0x00000008df907211 */ /* 0x0c0fe200078a18ff */
[----:B------:R-:W-:Y:S01]  /*1430*/  IMAD R239, R223, 0xac, RZ ;  /* 0x000000acdfef7824 */ /* 0x000fe200078e02ff */
[-C--:B------:R-:W-:Y:S01]  /*1440*/  LEA.HI.X.SX32 R141, R141, R9.reuse, 0x1, P6 ;  /* 0x000000098d8d7211 */ /* 0x080fe200030f0eff */
[----:B------:R-:W-:Y:S01]  /*1450*/  IMAD R193, R223, 0x6d, RZ ;  /* 0x0000006ddfc17824 */ /* 0x000fe200078e02ff */
[----:B------:R-:W-:Y:S01]  /*1460*/  LEA.HI.X.SX32 R87, R87, R9, 0x1, P1 ;  /* 0x0000000957577211 */ /* 0x000fe200008f0eff */
[----:B------:R-:W-:Y:S01]  /*1470*/  IMAD R209, R223, 0x5e, RZ ;  /* 0x0000005edfd17824 */ /* 0x000fe200078e02ff */
[----:B------:R-:W-:-:S02]  /*1480*/  IADD3 R158, P6, R151, R8, RZ ;  /* 0x00000008979e7210 */ /* 0x000fc40007fde0ff */
[C---:B------:R-:W-:Y:S01]  /*1490*/  LEA R189, R223.reuse, -R223, 0x7 ;  /* 0x800000dfdfbd7211 */ /* 0x040fe200078e38ff */
        /* <DEDUP_REMOVED lines=11> */
[-C--:B------:R-:W-:Y:S01]  /*1550*/  LEA.HI.X.SX32 R115, R172, R9.reuse, 0x1, P0 ;  /* 0x00000009ac737211 */ /* 0x080fe200000f0eff */
[----:B------:R-:W-:Y:S01]  /*1560*/  IMAD R175, R223, 0x45, RZ ;  /* 0x00000045dfaf7824 */ /* 0x000fe200078e02ff */
[-C--:B------:R-:W-:Y:S01]  /*1570*/  LEA.HI.X.SX32 R145, R145, R9.reuse, 0x1, P5 ;  /* 0x0000000991917211 */ /* 0x080fe200028f0eff */
[C---:B------:R-:W-:Y:S01]  /*1580*/  IMAD R195, R223.reuse, 0x17, RZ ;  /* 0x00000017dfc37824 */ /* 0x040fe200078e02ff */
[-C--:B------:R-:W-:Y:S01]  /*1590*/  IADD3 R116, P3, R116, R8.reuse, RZ ;  /* 0x0000000874747210 */ /* 0x080fe20007f7e0ff */
[C---:B------:R-:W-:Y:S01]  /*15a0*/  IMAD R225, R223.reuse, 0x9e, RZ ;  /* 0x0000009edfe17824 */ /* 0x040fe200078e02ff */
[-C--:B------:R-:W-:Y:S01]  /*15b0*/  IADD3 R136, P4, R136, R8.reuse, RZ ;  /* 0x0000000888887210 */ /* 0x080fe20007f9e0ff */
        /* <DEDUP_REMOVED lines=19> */
[----:B------:R-:W-:Y:S01]  /*16f0*/  LEA.HI.X.SX32 R151, R151, R9, 0x1, P5 ;  /* 0x0000000997977211 */ /* 0x000fe200028f0eff */
[----:B------:R-:W2:Y:S01]  /*1700*/  LDG.E.U16 R11, [R10.64] ;  /* 0x000000060a0b7981 */ /* 0x000ea2000c1e1500 */
[----:B------:R-:W-:-:S02]  /*1710*/  IADD3 R152, P3, R152, R8, RZ ;  /* 0x0000000898987210 */ /* 0x000fc40007f7e0ff */
[-C--:B------:R-:W-:Y:S01]  /*1720*/  IADD3 R154, P0, R154, R8.reuse, RZ ;  /* 0x000000089a9a7210 */ /* 0x080fe20007f1e0ff */
[----:B------:R-:W2:Y:S01]  /*1730*/  LDG.E.U16 R13, [R12.64] ;  /* 0x000000060c0d7981 */ /* 0x000ea2000c1e1500 */
[-C--:B------:R-:W-:Y:S02]  /*1740*/  IADD3 R156, P4, R143, R8.reuse, RZ ;  /* 0x000000088f9c7210 */ /* 0x080fe40007f9e0ff */
[-C--:B------:R-:W-:Y:S01]  /*1750*/  IADD3 R166, P5, R155, R8.reuse, RZ ;  /* 0x000000089ba67210 */ /* 0x080fe20007fbe0ff */
[----:B------:R-:W2:Y:S01]  /*1760*/  LDG.E.U16 R23, [R22.64] ;  /* 0x0000000616177981 */ /* 0x000ea2000c1e1500 */
[-C--:B------:R-:W-:Y:S02]  /*1770*/  LEA.HI.X.SX32 R165, R165, R9.reuse, 0x1, P6 ;  /* 0x00000009a5a57211 */ /* 0x080fe400030f0eff */
[----:B------:R-:W-:Y:S01]  /*1780*/  LEA.HI.X.SX32 R143, R184, R9, 0x1, P1 ;  /* 0x00000009b88f7211 */ /* 0x000fe200008f0eff */
[----:B------:R-:W2:Y:S01]  /*1790*/  LDG.E.U16 R25, [R24.64] ;  /* 0x0000000618197981 */ /* 0x000ea2000c1e1500 */
[----:B------:R-:W-:-:S02]  /*17a0*/  IADD3 R180, P6, R180, R8, RZ ;  /* 0x00000008b4b47210 */ /* 0x000fc40007fde0ff */
[-C--:B------:R-:W-:Y:S01]  /*17b0*/  IADD3 R160, P1, R160, R8.reuse, RZ ;  /* 0x00000008a0a07210 */ /* 0x080fe20007f3e0ff */
[----:B------:R-:W2:Y:S01]  /*17c0*/  LDG.E.U16 R15, [R14.64] ;  /* 0x000000060e0f7981 */ /* 0x000ea2000c1e1500 */
[-C--:B------:R-:W-:Y:S02]  /*17d0*/  LEA.HI.X.SX32 R147, R147, R9.reuse, 0x1, P2 ;  /* 0x0000000993937211 */ /* 0x080fe400010f0eff */
[----:B------:R-:W-:Y:S01]  /*17e0*/  IADD3 R162, P2, R162, R8, RZ ;  /* 0x00000008a2a27210 */ /* 0x000fe20007f5e0ff */
[----:B------:R-:W2:Y:S01]  /*17f0*/  LDG.E.U16 R17, [R16.64] ;  /* 0x0000000610117981 */ /* 0x000ea2000c1e1500 */
[-C--:B------:R-:W-:Y:S02]  /*1800*/  LEA.HI.X.SX32 R153, R153, R9.reuse, 0x1, P3 ;  /* 0x0000000999997211 */ /* 0x080fe400018f0eff */
[-C--:B------:R-:W-:Y:S01]  /*1810*/  LEA.HI.X.SX32 R155, R186, R9.reuse, 0x1, P0 ;  /* 0x00000009ba9b7211 */ /* 0x080fe200000f0eff */
[----:B------:R-:W2:Y:S01]  /*1820*/  LDG.E.U16 R33, [R32.64] ;  /* 0x0000000620217981 */ /* 0x000ea2000c1e1500 */
[----:B------:R-:W-:-:S02]  /*1830*/  LEA.HI.X.SX32 R167, R167, R9, 0x1, P5 ;  /* 0x00000009a7a77211 */ /* 0x000fc400028f0eff */
[----:B------:R-:W-:Y:S01]  /*1840*/  LEA R183, R223, -R223, 0x4 ;  /* 0x800000dfdfb77211 */ /* 0x000fe200078e20ff */
[----:B------:R-:W2:Y:S01]  /*1850*/  LDG.E.U16 R19, [R18.64] ;  /* 0x0000000612137981 */ /* 0x000ea2000c1e1500 */
[-C--:B------:R-:W-:Y:S02]  /*1860*/  IADD3 R168, P3, R157, R8.reuse, RZ ;  /* 0x000000089da87210 */ /* 0x080fe40007f7e0ff */
[-C--:B------:R-:W-:Y:S01]  /*1870*/  IADD3 R170, P0, R170, R8.reuse, RZ ;  /* 0x00000008aaaa7210 */ /* 0x080fe20007f1e0ff */
[----:B------:R-:W2:Y:S01]  /*1880*/  LDG.E.U16 R21, [R20.64] ;  /* 0x0000000614157981 */ /* 0x000ea2000c1e1500 */
[----:B------:R-:W-:Y:S02]  /*1890*/  IADD3 R182, P5, R173, R8, RZ ;  /* 0x00000008adb67210 */ /* 0x000fe40007fbe0ff */
[-C--:B------:R-:W-:Y:S01]  /*18a0*/  LEA.HI.X.SX32 R181, R181, R9.reuse, 0x1, P6 ;  /* 0x00000009b5b57211 */ /* 0x080fe200030f0eff */
[----:B------:R-:W2:Y:S01]  /*18b0*/  LDG.E.U16 R26, [R26.64] ;  /* 0x000000061a1a7981 */ /* 0x000ea2000c1e1500 */
[----:B------:R-:W-:-:S02]  /*18c0*/  LEA.HI.X.SX32 R157, R157, R9, 0x1, P4 ;  /* 0x000000099d9d7211 */ /* 0x000fc400020f0eff */
[-C--:B------:R-:W-:Y:S01]  /*18d0*/  LEA.HI.X.SX32 R161, R161, R9.reuse, 0x1, P1 ;  /* 0x00000009a1a17211 */ /* 0x080fe200008f0eff */
[----:B------:R-:W2:Y:S01]  /*18e0*/  LDG.E.U16 R28, [R28.64] ;  /* 0x000000061c1c7981 */ /* 0x000ea2000c1e1500 */
[-C--:B------:R-:W-:Y:S02]  /*18f0*/  IADD3 R196, P6, R196, R8.reuse, RZ ;  /* 0x00000008c4c47210 */ /* 0x080fe40007fde0ff */
[-C--:B------:R-:W-:Y:S01]  /*1900*/  IADD3 R172, P4, R172, R8.reuse, RZ ;  /* 0x00000008acac7210 */ /* 0x080fe20007f9e0ff */
[----:B------:R-:W2:Y:S01]  /*1910*/  LDG.E.U16 R34, [R34.64] ;  /* 0x0000000622227981 */ /* 0x000ea2000c1e1500 */
[-C--:B------:R-:W-:Y:S02]  /*1920*/  IADD3 R176, P1, R176, R8.reuse, RZ ;  /* 0x00000008b0b07210 */ /* 0x080fe40007f3e0ff */
[----:B------:R-:W-:Y:S01]  /*1930*/  LEA.HI.X.SX32 R163, R163, R9, 0x1, P2 ;  /* 0x00000009a3a37211 */ /* 0x000fe200010f0eff */
[----:B------:R-:W2:Y:S01]  /*1940*/  LDG.E.U16 R36, [R36.64] ;  /* 0x0000000624247981 */ /* 0x000ea2000c1e1500 */
[----:B------:R-:W-:-:S02]  /*1950*/  IADD3 R178, P2, R178, R8, RZ ;  /* 0x00000008b2b27210 */ /* 0x000fc40007f5e0ff */
[-C--:B------:R-:W-:Y:S01]  /*1960*/  LEA.HI.X.SX32 R171, R171, R9.reuse, 0x1, P0 ;  /* 0x00000009abab7211 */ /* 0x080fe200000f0eff */
[----:B------:R-:W2:Y:S01]  /*1970*/  LDG.E.U16 R38, [R38.64] ;  /* 0x0000000626267981 */ /* 0x000ea2000c1e1500 */
[-C--:B------:R-:W-:Y:S02]  /*1980*/  LEA.HI.X.SX32 R183, R183, R9.reuse, 0x1, P5 ;  /* 0x00000009b7b77211 */ /* 0x080fe400028f0eff */
[-C--:B------:R-:W-:Y:S01]  /*1990*/  IADD3 R184, P0, R184, R8.reuse, RZ ;  /* 0x00000008b8b87210 */ /* 0x080fe20007f1e0ff */
[----:B------:R-:W2:Y:S01]  /*19a0*/  LDG.E.U16 R40, [R40.64] ;  /* 0x0000000628287981 */ /* 0x000ea2000c1e1500 */
[----:B------:R-:W-:Y:S02]  /*19b0*/  IADD3 R188, P5, R188, R8, RZ ;  /* 0x00000008bcbc7210 */ /* 0x000fe40007fbe0ff */
[-C--:B------:R-:W-:Y:S01]  /*19c0*/  LEA.HI.X.SX32 R197, R197, R9.reuse, 0x1, P6 ;  /* 0x00000009c5c57211 */ /* 0x080fe200030f0eff */
[----:B------:R-:W2:Y:S01]  /*19d0*/  LDG.E.U16 R42, [R42.64] ;  /* 0x000000062a2a7981 */ /* 0x000ea2000c1e1500 */
[----:B------:R-:W-:-:S02]  /*19e0*/  LEA.HI.X.SX32 R173, R173, R9, 0x1, P4 ;  /* 0x00000009adad7211 */ /* 0x000fc400020f0eff */
[----:B------:R-:W-:Y:S01]  /*19f0*/  LEA.HI.X.SX32 R177, R177, R9, 0x1, P1 ;  /* 0x00000009b1b17211 */ /* 0x000fe200008f0eff */
[----:B------:R-:W2:Y:S01]  /*1a00*/  LDG.E.U16 R44, [R44.64] ;  /* 0x000000062c2c7981 */ /* 0x000ea2000c1e1500 */
[-C--:B------:R-:W-:Y:S02]  /*1a10*/  IADD3 R212, P6, R205, R8.reuse, RZ ;  /* 0x00000008cdd47210 */ /* 0x080fe40007fde0ff */
[----:B------:R-:W-:Y:S01]  /*1a20*/  LEA R169, R223, -R223, 0x3 ;  /* 0x800000dfdfa97211 */ /* 0x000fe200078e18ff */
[----:B------:R-:W2:Y:S01]  /*1a30*/  LDG.E.U16 R54, [R54.64] ;  /* 0x0000000636367981 */ /* 0x000ea2000c1e1500 */
[-C--:B------:R-:W-:Y:S02]  /*1a40*/  IADD3 R186, P4, R186, R8.reuse, RZ ;  /* 0x00000008baba7210 */ /* 0x080fe40007f9e0ff */
[----:B------:R-:W-:Y:S01]  /*1a50*/  IADD3 R192, P1, R192, R8, RZ ;  /* 0x00000008c0c07210 */ /* 0x000fe20007f3e0ff */
[----:B------:R-:W2:Y:S01]  /*1a60*/  LDG.E.U16 R56, [R56.64] ;  /* 0x0000000638387981 */ /* 0x000ea2000c1e1500 */
[----:B------:R-:W-:-:S02]  /*1a70*/  LEA.HI.X.SX32 R179, R179, R9, 0x1, P2 ;  /* 0x00000009b3b37211 */ /* 0x000fc400010f0eff */
[CC--:B------:R-:W-:Y:S01]  /*1a80*/  IADD3 R194, P2, R185.reuse, R8.reuse, RZ ;  /* 0x00000008b9c27210 */ /* 0x0c0fe20007f5e0ff */
[----:B------:R-:W2:Y:S01]  /*1a90*/  LDG.E.U16 R58, [R58.64] ;  /* 0x000000063a3a7981 */ /* 0x000ea2000c1e1500 */
[-C--:B------:R-:W-:Y:S02]  /*1aa0*/  LEA.HI.X.SX32 R185, R185, R9.reuse, 0x1, P0 ;  /* 0x00000009b9b97211 */ /* 0x080fe400000f0eff */
[----:B------:R-:W-:Y:S01]  /*1ab0*/  LEA.HI.X.SX32 R189, R189, R9, 0x1, P5 ;  /* 0x00000009bdbd7211 */ /* 0x000fe200028f0eff */
[----:B------:R-:W2:Y:S01]  /*1ac0*/  LDG.E.U16 R60, [R60.64] ;  /* 0x000000063c3c7981 */ /* 0x000ea2000c1e1500 */
[----:B------:R-:W-:Y:S02]  /*1ad0*/  LEA R199, R223, -R223, 0x5 ;  /* 0x800000dfdfc77211 */ /* 0x000fe400078e28ff */
[-C--:B------:R-:W-:Y:S01]  /*1ae0*/  IADD3 R198, P0, R187, R8.reuse, RZ ;  /* 0x00000008bbc67210 */ /* 0x080fe20007f1e0ff */
[----:B------:R-:W2:Y:S01]  /*1af0*/  LDG.E.U16 R62, [R62.64] ;  /* 0x000000063e3e7981 */ /* 0x000ea2000c1e1500 */
[----:B------:R-:W-:-:S02]  /*1b00*/  IADD3 R206, P5, R239, R8, RZ ;  /* 0x00000008efce7210 */ /* 0x000fc40007fbe0ff */
[-C--:B------:R-:W-:Y:S01]  /*1b10*/  LEA.HI.X.SX32 R213, R213, R9.reuse, 0x1, P6 ;  /* 0x00000009d5d57211 */ /* 0x080fe200030f0eff */
[----:B------:R-:W2:Y:S01]  /*1b20*/  LDG.E.U16 R64, [R64.64] ;  /* 0x0000000640407981 */ /* 0x000ea2000c1e1500 */
[-C--:B------:R-:W-:Y:S02]  /*1b30*/  LEA.HI.X.SX32 R169, R169, R9.reuse, 0x1, P3 ;  /* 0x00000009a9a97211 */ /* 0x080fe400018f0eff */
[-C--:B------:R-:W-:Y:S01]  /*1b40*/  LEA.HI.X.SX32 R187, R187, R9.reuse, 0x1, P4 ;  /* 0x00000009bbbb7211 */ /* 0x080fe200020f0eff */
[----:B------:R-:W2:Y:S01]  /*1b50*/  LDG.E.U16 R66, [R66.64] ;  /* 0x0000000642427981 */ /* 0x000ea2000c1e1500 */
[----:B------:R-:W-:Y:S02]  /*1b60*/  LEA.HI.X.SX32 R193, R193, R9, 0x1, P1 ;  /* 0x00000009c1c17211 */ /* 0x000fe400008f0eff */
[-C--:B------:R-:W-:Y:S01]  /*1b70*/  IADD3 R218, P6, R209, R8.reuse, RZ ;  /* 0x00000008d1da7210 */ /* 0x080fe20007fde0ff */
[----:B------:R-:W2:Y:S01]  /*1b80*/  LDG.E.U16 R70, [R70.64] ;  /* 0x0000000646467981 */ /* 0x000ea2000c1e1500 */
[----:B------:R-:W-:-:S02]  /*1b90*/  IADD3 R174, P3, R174, R8, RZ ;  /* 0x00000008aeae7210 */ /* 0x000fc40007f7e0ff */
[-C--:B------:R-:W-:Y:S01]  /*1ba0*/  IADD3 R202, P4, R249, R8.reuse, RZ ;  /* 0x00000008f9ca7210 */ /* 0x080fe20007f9e0ff */
[----:B------:R-:W2:Y:S01]  /*1bb0*/  LDG.E.U16 R74, [R74.64] ;  /* 0x000000064a4a7981 */ /* 0x000ea2000c1e1500 */
[-C--:B------:R-:W-:Y:S02]  /*1bc0*/  IADD3 R210, P1, R235, R8.reuse, RZ ;  /* 0x00000008ebd27210 */ /* 0x080fe40007f3e0ff */
[-C--:B------:R-:W-:Y:S01]  /*1bd0*/  LEA.HI.X.SX32 R199, R199, R9.reuse, 0x1, P0 ;  /* 0x00000009c7c77211 */ /* 0x080fe200000f0eff */
[----:B------:R-:W2:Y:S01]  /*1be0*/  LDG.E.U16 R48, [R48.64] ;  /* 0x0000000630307981 */ /* 0x000ea2000c1e1500 */
[-C--:B------:R-:W-:Y:S02]  /*1bf0*/  LEA.HI.X.SX32 R207, R207, R9.reuse, 0x1, P5 ;  /* 0x00000009cfcf7211 */ /* 0x080fe400028f0eff */
[-C--:B------:R-:W-:Y:S01]  /*1c00*/  IADD3 R204, P0, R247, R8.reuse, RZ ;  /* 0x00000008f7cc7210 */ /* 0x080fe20007f1e0ff */
[----:B------:R-:W2:Y:S01]  /*1c10*/  LDG.E.U16 R50, [R50.64] ;  /* 0x0000000632327981 */ /* 0x000ea2000c1e1500 */
[----:B------:R-:W-:Y:S01]  /*1c20*/  IADD3 R222, P5, R221, R8, RZ ;  /* 0x00000008ddde7210 */ /* 0x000fe20007fbe0ff */
[----:B------:R-:W-:Y:S01]  /*1c30*/  IMAD R221, R223, 0x37, RZ ;  /* 0x00000037dfdd7824 */ /* 0x000fe200078e02ff */
[-C--:B------:R-:W-:Y:S01]  /*1c40*/  LEA.HI.X.SX32 R219, R219, R9.reuse, 0x1, P6 ;  /* 0x00000009dbdb7211 */ /* 0x080fe200030f0eff */
[----:B------:R-:W2:Y:S01]  /*1c50*/  LDG.E.U16 R52, [R52.64] ;  /* 0x0000000634347981 */ /* 0x000ea2000c1e1500 */
[----:B------:R-:W-:-:S02]  /*1c60*/  LEA.HI.X.SX32 R175, R175, R9, 0x1, P3 ;  /* 0x00000009afaf7211 */ /* 0x000fc400018f0eff */
[-C--:B------:R-:W-:Y:S01]  /*1c70*/  LEA.HI.X.SX32 R195, R195, R9.reuse, 0x1, P2 ;  /* 0x00000009c3c37211 */ /* 0x080fe200010f0eff */
[----:B------:R-:W-:Y:S01]  /*1c80*/  IMAD R239, R223, 0xee, RZ ;  /* 0x000000eedfef7824 */ /* 0x000fe200078e02ff */
[-C--:B------:R-:W-:Y:S01]  /*1c90*/  LEA.HI.X.SX32 R203, R203, R9.reuse, 0x1, P4 ;  /* 0x00000009cbcb7211 */ /* 0x080fe200020f0eff */
[----:B------:R-:W2:Y:S01]  /*1ca0*/  LDG.E.U16 R72, [R72.64] ;  /* 0x0000000648487981 */ /* 0x000ea2000c1e1500 */
[-C--:B------:R-:W-:Y:S01]  /*1cb0*/  IADD3 R224, P6, R225, R8.reuse, RZ ;  /* 0x00000008e1e07210 */ /* 0x080fe20007fde0ff */
[----:B------:R-:W-:Y:S01]  /*1cc0*/  IMAD R225, R223, 0x7e, RZ ;  /* 0x0000007edfe17824 */ /* 0x000fe200078e02ff */
[----:B------:R-:W-:Y:S01]  /*1cd0*/  LEA.HI.X.SX32 R211, R211, R9, 0x1, P1 ;  /* 0x00000009d3d37211 */ /* 0x000fe200008f0eff */
[----:B------:R-:W2:Y:S01]  /*1ce0*/  LDG.E.U16 R76, [R76.64] ;  /* 0x000000064c4c7981 */ /* 0x000ea2000c1e1500 */
[-C--:B------:R-:W-:Y:S02]  /*1cf0*/  IADD3 R190, P3, R190, R8.reuse, RZ ;  /* 0x00000008bebe7210 */ /* 0x080fe40007f7e0ff */
[-C--:B------:R-:W-:Y:S01]  /*1d00*/  IADD3 R200, P2, R251, R8.reuse, RZ ;  /* 0x00000008fbc87210 */ /* 0x080fe20007f5e0ff */
        /* <DEDUP_REMOVED lines=9> */
[----:B------:R-:W-:Y:S01]  /*1da0*/  IMAD R231, R223, 0xbe, RZ ;  /* 0x000000bedfe77824 */ /* 0x000fe200078e02ff */
[-C--:B------:R-:W-:Y:S01]  /*1db0*/  LEA.HI.X.SX32 R229, R221, R9.reuse, 0x1, P1 ;  /* 0x00000009dde57211 */ /* 0x080fe200008f0eff */
[----:B------:R-:W2:Y:S01]  /*1dc0*/  LDG.E.U16 R92, [R92.64] ;  /* 0x000000065c5c7981 */ /* 0x000ea2000c1e1500 */
[----:B------:R-:W-:-:S02]  /*1dd0*/  LEA.HI.X.SX32 R217, R217, R9, 0x1, P4 ;  /* 0x00000009d9d97211 */ /* 0x000fc400020f0eff */
[-C--:B------:R-:W-:Y:S01]  /*1de0*/  IADD3 R208, P3, R237, R8.reuse, RZ ;  /* 0x00000008edd07210 */ /* 0x080fe20007f7e0ff */
[----:B------:R-:W-:Y:S01]  /*1df0*/  IMAD R237, R223, 0xde, RZ ;  /* 0x000000dedfed7824 */ /* 0x000fe200078e02ff */
[-C--:B------:R-:W-:Y:S01]  /*1e00*/  IADD3 R214, P2, R233, R8.reuse, RZ ;  /* 0x00000008e9d67210 */ /* 0x080fe20007f5e0ff */
[C---:B------:R-:W-:Y:S01]  /*1e10*/  IMAD R233, R223.reuse, 0xce, RZ ;  /* 0x000000cedfe97824 */ /* 0x040fe200078e02ff */
[----:B------:R-:W-:Y:S01]  /*1e20*/  LEA R221, R223, -R223, 0x6 ;  /* 0x800000dfdfdd7211 */ /* 0x000fe200078e30ff */
[----:B------:R-:W2:Y:S01]  /*1e30*/  LDG.E.U16 R96, [R96.64] ;  /* 0x0000000660607981 */ /* 0x000ea2000c1e1500 */
[----:B------:R-:W-:Y:S02]  /*1e40*/  IADD3 R234, P4, R225, R8, RZ ;  /* 0x00000008e1ea7210 */ /* 0x000fe40007f9e0ff */
[-C--:B------:R-:W-:Y:S01]  /*1e50*/  LEA.HI.X.SX32 R209, R209, R9.reuse, 0x1, P3 ;  /* 0x00000009d1d17211 */ /* 0x080fe200018f0eff */
[----:B------:R-:W2:Y:S01]  /*1e60*/  LDG.E.U16 R98, [R98.64] ;  /* 0x0000000662627981 */ /* 0x000ea2000c1e1500 */
[----:B------:R-:W-:-:S02]  /*1e70*/  LEA.HI.X.SX32 R235, R221, R9, 0x1, P4 ;  /* 0x00000009ddeb7211 */ /* 0x000fc400020f0eff */
[-C--:B------:R-:W-:Y:S01]  /*1e80*/  LEA.HI.X.SX32 R215, R215, R9.reuse, 0x1, P2 ;  /* 0x00000009d7d77211 */ /* 0x080fe200010f0eff */
[----:B------:R-:W2:Y:S01]  /*1e90*/  LDG.E.U16 R100, [R100.64] ;  /* 0x0000000664647981 */ /* 0x000ea2000c1e1500 */
[----:B------:R-:W-:Y:S02]  /*1ea0*/  LEA.HI.X.SX32 R221, R225, R9, 0x1, P0 ;  /* 0x00000009e1dd7211 */ /* 0x000fe400000f0eff */
[-C--:B------:R-:W-:Y:S01]  /*1eb0*/  IADD3 R226, P3, R227, R8.reuse, RZ ;  /* 0x00000008e3e27210 */ /* 0x080fe20007f7e0ff */
[----:B------:R-:W2:Y:S01]  /*1ec0*/  LDG.E.U16 R84, [R84.64] ;  /* 0x0000000654547981 */ /* 0x000ea2000c1e1500 */
[-C--:B------:R-:W-:Y:S02]  /*1ed0*/  IADD3 R230, P1, R231, R8.reuse, RZ ;  /* 0x00000008e7e67210 */ /* 0x080fe40007f3e0ff */
[-C--:B------:R-:W-:Y:S01]  /*1ee0*/  IADD3 R232, P2, R233, R8.reuse, RZ ;  /* 0x00000008e9e87210 */ /* 0x080fe20007f5e0ff */
[----:B------:R-:W2:Y:S01]  /*1ef0*/  LDG.E.U16 R86, [R86.64] ;  /* 0x0000000656567981 */ /* 0x000ea2000c1e1500 */
[----:B------:R-:W-:-:S02]  /*1f00*/  IADD3 R236, P4, R237, R8, RZ ;  /* 0x00000008edec7210 */ /* 0x000fc40007f9e0ff */
[----:B------:R-:W-:Y:S01]  /*1f10*/  IADD3 R238, P0, R239, R8, RZ ;  /* 0x00000008efee7210 */ /* 0x000fe20007f1e0ff */
[----:B------:R-:W2:Y:S04]  /*1f20*/  LDG.E.U16 R88, [R88.64] ;  /* 0x0000000658587981 */ /* 0x000ea8000c1e1500 */
[----:B------:R-:W2:Y:S04]  /*1f30*/  LDG.E.U16 R8, [R8.64] ;  /* 0x0000000608087981 */ /* 0x000ea8000c1e1500 */
[----:B------:R-:W2:Y:S04]  /*1f40*/  LDG.E.U16 R90, [R90.64] ;  /* 0x000000065a5a7981 */ /* 0x000ea8000c1e1500 */
[----:B------:R-:W2:Y:S04]  /*1f50*/  LDG.E.U16 R102, [R102.64] ;  /* 0x0000000666667981 */ /* 0x000ea8000c1e1500 */
[----:B------:R-:W3:Y:S04]  /*1f60*/  LDG.E.U16 R104, [R104.64] ;  /* 0x0000000668687981 */ /* 0x000ee8000c1e1500 */
[----:B------:R-:W3:Y:S04]  /*1f70*/  LDG.E.U16 R106, [R106.64] ;  /* 0x000000066a6a7981 */ /* 0x000ee8000c1e1500 */
[----:B------:R-:W4:Y:S04]  /*1f80*/  LDG.E.U16 R108, [R108.64] ;  /* 0x000000066c6c7981 */ /* 0x000f28000c1e1500 */
[----:B------:R-:W5:Y:S04]  /*1f90*/  LDG.E.U16 R118, [R118.64] ;  /* 0x0000000676767981 */ /* 0x000f68000c1e1500 */
        /* <DEDUP_REMOVED lines=37> */
[----:B------:R-:W5:Y:S01]  /*21f0*/  LDG.E.U16 R156, [R156.64] ;  /* 0x000000069c9c7981 */ /* 0x000f62000c1e1500 */
[----:B------:R-:W-:-:S03]  /*2200*/  IMAD R246, R223, 0x47, RZ ;  /* 0x00000047dff67824 */ /* 0x000fc600078e02ff */
[----:B------:R-:W5:Y:S01]  /*2210*/  LDG.E.U16 R138, [R138.64] ;  /* 0x000000068a8a7981 */ /* 0x000f62000c1e1500 */
[----:B------:R-:W-:-:S03]  /*2220*/  IMAD R225, R223, 0x4f, RZ ;  /* 0x0000004fdfe17824 */ /* 0x000fc600078e02ff */
[----:B------:R-:W5:Y:S01]  /*2230*/  LDG.E.U16 R172, [R172.64] ;  /* 0x00000006acac7981 */ /* 0x000f62000c1e1500 */
[C---:B------:R-:W-:Y:S02]  /*2240*/  IMAD R227, R223.reuse, 0x57, RZ ;  /* 0x00000057dfe37824 */ /* 0x040fe400078e02ff */
[C---:B------:R-:W-:Y:S01]  /*2250*/  IMAD R231, R223.reuse, 0x5f, RZ ;  /* 0x0000005fdfe77824 */ /* 0x040fe200078e02ff */
[----:B------:R-:W5:Y:S01]  /*2260*/  LDG.E.U16 R148, [R148.64] ;  /* 0x0000000694947981 */ /* 0x000f62000c1e1500 */
[C---:B------:R-:W-:Y:S02]  /*2270*/  IMAD R233, R223.reuse, 0x67, RZ ;  /* 0x00000067dfe97824 */ /* 0x040fe400078e02ff */
[C---:B------:R-:W-:Y:S01]  /*2280*/  IMAD R237, R223.reuse, 0x6f, RZ ;  /* 0x0000006fdfed7824 */ /* 0x040fe200078e02ff */
[----:B------:R-:W5:Y:S01]  /*2290*/  LDG.E.U16 R184, [R184.64] ;  /* 0x00000006b8b87981 */ /* 0x000f62000c1e1500 */
[----:B------:R-:W-:-:S03]  /*22a0*/  IMAD R239, R223, 0x77, RZ ;  /* 0x00000077dfef7824 */ /* 0x000fc600078e02ff */
[----:B------:R-:W5:Y:S01]  /*22b0*/  LDG.E.U16 R158, [R158.64] ;  /* 0x000000069e9e7981 */ /* 0x000f62000c1e1500 */
[----:B------:R-:W-:-:S03]  /*22c0*/  LEA.HI.X.SX32 R223, R246, R9, 0x1, P5 ;  /* 0x00000009f6df7211 */ /* 0x000fc600028f0eff */
[----:B------:R-:W5:Y:S01]  /*22d0*/  LDG.E.U16 R186, [R186.64] ;  /* 0x00000006baba7981 */ /* 0x000f62000c1e1500 */
[----:B------:R-:W-:-:S03]  /*22e0*/  LEA.HI.X.SX32 R225, R225, R9, 0x1, P6 ;  /* 0x00000009e1e17211 */ /* 0x000fc600030f0eff */
[----:B------:R-:W5:Y:S01]  /*22f0*/  LDG.E.U16 R202, [R202.64] ;  /* 0x00000006caca7981 */ /* 0x000f62000c1e1500 */
[-C--:B------:R-:W-:Y:S02]  /*2300*/  LEA.HI.X.SX32 R227, R227, R9.reuse, 0x1, P3 ;  /* 0x00000009e3e37211 */ /* 0x080fe400018f0eff */
[-C--:B------:R-:W-:Y:S01]  /*2310*/  LEA.HI.X.SX32 R231, R231, R9.reuse, 0x1, P1 ;  /* 0x00000009e7e77211 */ /* 0x080fe200008f0eff */
[----:B------:R-:W5:Y:S01]  /*2320*/  LDG.E.U16 R204, [R204.64] ;  /* 0x00000006cccc7981 */ /* 0x000f62000c1e1500 */
[-C--:B------:R-:W-:Y:S02]  /*2330*/  LEA.HI.X.SX32 R233, R233, R9.reuse, 0x1, P2 ;  /* 0x00000009e9e97211 */ /* 0x080fe400010f0eff */
[-C--:B------:R-:W-:Y:S01]  /*2340*/  LEA.HI.X.SX32 R237, R237, R9.reuse, 0x1, P4 ;  /* 0x00000009eded7211 */ /* 0x080fe200020f0eff */
[----:B------:R-:W5:Y:S01]  /*2350*/  LDG.E.U16 R206, [R206.64] ;  /* 0x00000006cece7981 */ /* 0x000f62000c1e1500 */
[----:B------:R-:W-:-:S03]  /*2360*/  LEA.HI.X.SX32 R239, R239, R9, 0x1, P0 ;  /* 0x00000009efef7211 */ /* 0x000fc600000f0eff */
        /* <DEDUP_REMOVED lines=20> */
[----:B------:R0:W5:Y:S01]  /*24b0*/  LDG.E.U16 R183, [R182.64] ;  /* 0x00000006b6b77981 */ /* 0x000162000c1e1500 */
[----:B------:R-:W-:-:S04]  /*24c0*/  LOP3.LUT R251, R248, 0x7f, RZ, 0xc0, !PT ;  /* 0x0000007ff8fb7812 */ /* 0x000fc800078ec0ff */
[----:B0-----:R-:W-:-:S04]  /*24d0*/  SHF.L.U32 R182, R251, 0x1, RZ ;  /* 0x00000001fbb67819 */ /* 0x001fc800000006ff */
[C---:B------:R-:W-:Y:S01]  /*24e0*/  LOP3.LUT R249, R182.reuse, 0x10, RZ, 0x3c, !PT ;  /* 0x00000010b6f97812 */ /* 0x040fe200078e3cff */
[----:B--2---:R-:W-:Y:S04]  /*24f0*/  STS.U16 [R182+0x800], R240 ;  /* 0x000800f0b6007388 */ /* 0x004fe80000000400 */
[----:B------:R-:W-:Y:S04]  /*2500*/  STS.U16 [R182], R8 ;  /* 0x00000008b6007388 */ /* 0x000fe80000000400 */
[----:B---3--:R-:W-:Y:S04]  /*2510*/  STS.U16 [R182+0x1000], R241 ;  /* 0x001000f1b6007388 */ /* 0x008fe80000000400 */
[----:B----4-:R-:W-:Y:S04]  /*2520*/  STS.U16 [R182+0x2000], R242 ;  /* 0x002000f2b6007388 */ /* 0x010fe80000000400 */
[----:B------:R-:W-:Y:S04]  /*2530*/  STS.U16 [R182+0x4000], R243 ;  /* 0x004000f3b6007388 */ /* 0x000fe80000000400 */
        /* <DEDUP_REMOVED lines=11> */
[----:B------:R0:W-:Y:S04]  /*25f0*/  STS.U16 [R249+0x900], R6 ;  /* 0x00090006f9007388 */ /* 0x0001e80000000400 */
[----:B------:R-:W-:Y:S04]  /*2600*/  STS.U16 [R249+0x4100], R26 ;  /* 0x0041001af9007388 */ /* 0x000fe80000000400 */
[----:B------:R-:W-:Y:S04]  /*2610*/  STS.U16 [R249+0x4900], R28 ;  /* 0x0049001cf9007388 */ /* 0x000fe80000000400 */
[----:B------:R-:W-:Y:S04]  /*2620*/  STS.U16 [R249+0x5100], R34 ;  /* 0x00510022f9007388 */ /* 0x000fe80000000400 */
[----:B------:R-:W-:Y:S04]  /*2630*/  STS.U16 [R249+0x5900], R36 ;  /* 0x00590024f9007388 */ /* 0x000fe80000000400 */
[----:B------:R-:W-:Y:S04]  /*2640*/  STS.U16 [R249+0x6100], R38 ;  /* 0x00610026f9007388 */ /* 0x000fe80000000400 */
[----:B------:R-:W-:Y:S04]  /*2650*/  STS.U16 [R249+0x6900], R40 ;  /* 0x00690028f9007388 */ /* 0x000fe80000000400 */
[----:B------:R-:W-:Y:S01]  /*2660*/  STS.U16 [R249+0x7100], R42 ;  /* 0x0071002af9007388 */ /* 0x000fe20000000400 */
[----:B------:R-:W-:-:S03]  /*2670*/  LOP3.LUT R252, R182, 0x20, RZ, 0x3c, !PT ;  /* 0x00000020b6fc7812 */ /* 0x000fc600078e3cff */
        /* <DEDUP_REMOVED lines=9> */
[----:B------:R2:W-:Y:S04]  /*2710*/  STS.U16 [R252+0x1200], R4 ;  /* 0x00120004fc007388 */ /* 0x0005e80000000400 */
[----:B------:R-:W-:Y:S04]  /*2720*/  STS.U16 [R252+0x1a00], R70 ;  /* 0x001a0046fc007388 */ /* 0x000fe80000000400 */
[----:B------:R-:W-:Y:S04]  /*2730*/  STS.U16 [R252+0x200], R74 ;  /* 0x0002004afc007388 */ /* 0x000fe80000000400 */
[----:B------:R-:W-:Y:S04]  /*2740*/  STS.U16 [R252+0x4200], R48 ;  /* 0x00420030fc007388 */ /* 0x000fe80000000400 */
[----:B------:R-:W-:Y:S04]  /*2750*/  STS.U16 [R252+0x4a00], R50 ;  /* 0x004a0032fc007388 */ /* 0x000fe80000000400 */
[----:B------:R-:W-:Y:S04]  /*2760*/  STS.U16 [R252+0x5200], R52 ;  /* 0x00520034fc007388 */ /* 0x000fe80000000400 */
[----:B------:R-:W-:Y:S01]  /*2770*/  STS.U16 [R252+0x5a00], R72 ;  /* 0x005a0048fc007388 */ /* 0x000fe20000000400 */
[----:B0-----:R-:W-:-:S03]  /*2780*/  LOP3.LUT R6, R182, 0x30, RZ, 0x3c, !PT ;  /* 0x00000030b6067812 */ /* 0x001fc600078e3cff */
        /* <DEDUP_REMOVED lines=15> */
[----:B------:R-:W-:Y:S01]  /*2880*/  STS.U16 [R6+0x7b00], R108 ;  /* 0x007b006c06007388 */ /* 0x000fe20000000400 */
[----:B-1----:R-:W-:-:S03]  /*2890*/  LOP3.LUT R5, R182, 0x40, RZ, 0x3c, !PT ;  /* 0x00000040b6057812 */ /* 0x002fc600078e3cff */
[----:B-----5:R-:W-:Y:S04]  /*28a0*/  STS.U16 [R6+0x300], R118 ;  /* 0x0003007606007388 */ /* 0x020fe80000000400 */
        /* <DEDUP_REMOVED lines=14> */
[----:B------:R-:W-:Y:S01]  /*2990*/  STS.U16 [R5+0x400], R144 ;  /* 0x0004009005007388 */ /* 0x000fe20000000400 */
[----:B--2---:R-:W-:-:S03]  /*29a0*/  LOP3.LUT R4, R182, 0x50, RZ, 0x3c, !PT ;  /* 0x00000050b6047812 */ /* 0x004fc600078e3cff */
        /* <DEDUP_REMOVED lines=32> */
[----:B------:R0:W-:Y:S01]  /*2bb0*/  STS.U16 [R2+0x3e00], R186 ;  /* 0x003e00ba02007388 */ /* 0x0001e20000000400 */
[----:B------:R-:W-:-:S03]  /*2bc0*/  LOP3.LUT R252, R182, 0x70, RZ, 0x3c, !PT ;  /* 0x00000070b6fc7812 */ /* 0x000fc600078e3cff */
[----:B------:R-:W-:Y:S04]  /*2bd0*/  STS.U16 [R2+0x4600], R202 ;  /* 0x004600ca02007388 */ /* 0x000fe80000000400 */
[----:B------:R-:W-:Y:S04]  /*2be0*/  STS.U16 [R2+0x4e00], R204 ;  /* 0x004e00cc02007388 */ /* 0x000fe80000000400 */
[----:B------:R-:W-:Y:S04]  /*2bf0*/  STS.U16 [R2+0x5600], R206 ;  /* 0x005600ce02007388 */ /* 0x000fe80000000400 */
[----:B------:R-:W-:Y:S04]  /*2c00*/  STS.U16 [R2+0x5e00], R208 ;  /* 0x005e00d002007388 */ /* 0x000fe80000000400 */
[----:B------:R-:W-:Y:S04]  /*2c10*/  STS.U16 [R2+0x6600], R210 ;  /* 0x006600d202007388 */ /* 0x000fe80000000400 */
[----:B------:R-:W-:Y:S01]  /*2c20*/  STS.U16 [R2+0x6e00], R214 ;  /* 0x006e00d602007388 */ /* 0x000fe20000000400 */
[----:B-1----:R-:W-:-:S03]  /*2c30*/  IADD3 R0, R7, 0x80, RZ ;  /* 0x0000008007007810 */ /* 0x002fc60007ffe0ff */
        /* <DEDUP_REMOVED lines=16> */
[----:B------:R-:W-:-:S02]  /*2d40*/  ISETP.GE.AND P0, PT, R0, 0x1, PT ;  /* 0x000000010000780c */ /* 0x000fc40003f06270 */
[C---:B------:R-:W-:Y:S01]  /*2d50*/  LOP3.LUT R0, R248.reuse, 0x3, RZ, 0xc0, !PT ;  /* 0x00000003f8007812 */ /* 0x040fe200078ec0ff */
[----:B------:R-:W-:Y:S01]  /*2d60*/  STS.U16 [R252+0x700], R169 ;  /* 0x000700a9fc007388 */ /* 0x000fe20000000400 */
[----:B0-----:R-:W-:Y:S01]  /*2d70*/  MOV R186, 0x3f800000 ;  /* 0x3f80000000ba7802 */ /* 0x001fe20000000f00 */
[----:B------:R-:W-:Y:S01]  /*2d80*/  CS2R R28, SRZ ;  /* 0x00000000001c7805 */ /* 0x000fe2000001ff00 */
[----:B------:R-:W-:Y:S01]  /*2d90*/  MOV R10, 0xff800000 ;  /* 0xff800000000a7802 */ /* 0x000fe20000000f00 */
[----:B------:R0:W-:Y:S01]  /*2da0*/  STS.U16 [R252+0xf00], R183 ;  /* 0x000f00b7fc007388 */ /* 0x0001e20000000400 */
[----:B------:R-:W-:Y:S01]  /*2db0*/  MOV R13, 0xff800000 ;  /* 0xff800000000d7802 */ /* 0x000fe20000000f00 */
[----:B------:R-:W-:Y:S01]  /*2dc0*/  CS2R R30, SRZ ;  /* 0x00000000001e7805 */ /* 0x000fe2000001ff00 */
        /* <DEDUP_REMOVED lines=8> */
[----:B0-----:R-:W-:Y:S01]  /*2e50*/  MOV R183, 0x3f800000 ;  /* 0x3f80000000b77802 */ /* 0x001fe20000000f00 */
[----:B------:R-:W-:Y:S01]  /*2e60*/  CS2R R40, SRZ ;  /* 0x0000000000287805 */ /* 0x000fe2000001ff00 */
        /* <DEDUP_REMOVED lines=57> */
[----:B------:R-:W-:-:S02]  /*3200*/  LOP3.LUT R6, R248, 0x60, RZ, 0xc0, !PT ;  /* 0x00000060f8067812 */ /* 0x000fc400078ec0ff */
[C---:B------:R-:W-:Y:S02]  /*3210*/  LOP3.LUT R9, R248.reuse, 0x1c, RZ, 0xc0, !PT ;  /* 0x0000001cf8097812 */ /* 0x040fe400078ec0ff */
[----:B------:R-:W-:Y:S02]  /*3220*/  SHF.L.U32 R20, R248, 0x1, RZ ;  /* 0x00000001f8147819 */ /* 0x000fe400000006ff */
[----:B------:R-:W-:Y:S01]  /*3230*/  SHF.L.U32 R11, R0, 0x5, RZ ;  /* 0x00000005000b7819 */ /* 0x000fe200000006ff */
[----:B------:R-:W-:Y:S05]  /*3240*/  @!P0 BRA `(.L_x_0) ;  /* 0x0000310000008947 */ /* 0x000fea0003800000 */
[----:B------:R-:W-:Y:S01]  /*3250*/  SHF.R.U32.HI R3, RZ, 0x4, R248 ;  /* 0x00000004ff037819 */ /* 0x000fe200000116f8 */
[----:B------:R-:W-:Y:S01]  /*3260*/  IMAD R0, R250, c[0x0][0x1a0], RZ ;  /* 0x00006800fa007a24 */ /* 0x000fe200078e02ff */
[----:B------:R-:W-:Y:S01]  /*3270*/  LOP3.LUT R5, R248, 0xf, RZ, 0xc0, !PT ;  /* 0x0000000ff8057812 */ /* 0x000fe200078ec0ff */
[----:B------:R-:W-:Y:S01]  /*3280*/  IMAD R4, R251, c[0x0][0x1a8], RZ ;  /* 0x00006a00fb047a24 */ /* 0x000fe200078e02ff */
[----:B------:R-:W-:Y:S01]  /*3290*/  SGXT.U32 R3, R3, 0x3 ;  /* 0x000000030303781a */ /* 0x000fe20000000000 */
[----:B------:R-:W-:Y:S01]  /*32a0*/  IMAD R2, R250, c[0x0][0x1b0], RZ ;  /* 0x00006c00fa027a24 */ /* 0x000fe200078e02ff */
[----:B------:R-:W-:Y:S01]  /*32b0*/  SHF.R.U32.HI R8, RZ, 0x1, R6 ;  /* 0x00000001ff087819 */ /* 0x000fe20000011606 */
[----:B------:R-:W-:Y:S01]  /*32c0*/  IMAD R5, R5, c[0x0][0x1b4], RZ ;  /* 0x00006d0005057a24 */ /* 0x000fe200078e02ff */
[----:B------:R-:W-:Y:S01]  /*32d0*/  SHF.L.U32 R26, R0, 0x1, RZ ;  /* 0x00000001001a7819 */ /* 0x000fe200000006ff */
[----:B------:R-:W-:Y:S01]  /*32e0*/  IMAD R6, R3, c[0x0][0x1b8], RZ ;  /* 0x00006e0003067a24 */ /* 0x000fe200078e02ff */
[----:B------:R-:W-:Y:S01]  /*32f0*/  SHF.L.U32 R27, R4, 0x1, RZ ;  /* 0x00000001041b7819 */ /* 0x000fe200000006ff */
[----:B------:R-:W-:Y:S01]  /*3300*/  IMAD.HI R0, R0, 0x2, RZ ;  /* 0x0000000200007827 */ /* 0x000fe200078e02ff */
[----:B------:R-:W-:Y:S01]  /*3310*/  MOV R15, c[0x0][0x1b8] ;  /* 0x00006e00000f7a02 */ /* 0x000fe20000000f00 */
[----:B------:R-:W-:Y:S01]  /*3320*/  CS2R R28, SRZ ;  /* 0x00000000001c7805 */ /* 0x000fe2000001ff00 */
[----:B------:R-:W-:Y:S01]  /*3330*/  IADD3 R26, P0, P1, R27, c[0x0][0x168], R26 ;  /* 0x00005a001b1a7a10 */ /* 0x000fe2000791e01a */
[----:B------:R-:W-:Y:S01]  /*3340*/  IMAD.HI R3, R4, 0x2, RZ ;  /* 0x0000000204037827 */ /* 0x000fe200078e02ff */
[----:B------:R-:W-:Y:S01]  /*3350*/  LEA.HI R8, R9, R8, RZ, 0x1e ;  /* 0x0000000809087211 */ /* 0x000fe200078ff0ff */
[----:B------:R-:W-:Y:S01]  /*3360*/  CS2R R30, SRZ ;  /* 0x00000000001e7805 */ /* 0x000fe2000001ff00 */
[----:B------:R-:W-:Y:S01]  /*3370*/  LEA R10, R15, R6, 0x3 ;  /* 0x000000060f0a7211 */ /* 0x000fe200078e18ff */
[----:B------:R-:W-:Y:S01]  /*3380*/  CS2R R32, SRZ ;  /* 0x0000000000207805 */ /* 0x000fe2000001ff00 */
[C---:B------:R-:W-:Y:S01]  /*3390*/  SHF.L.U32 R4, R2.reuse, 0x1, RZ ;  /* 0x0000000102047819 */ /* 0x040fe200000006ff */
[----:B------:R-:W-:Y:S01]  /*33a0*/  IMAD.HI R2, R2, 0x2, RZ ;  /* 0x0000000202027827 */ /* 0x000fe200078e02ff */
[----:B------:R-:W-:Y:S01]  /*33b0*/  SHF.L.U32 R9, R5, 0x1, RZ ;  /* 0x0000000105097819 */ /* 0x000fe200000006ff */
[----:B------:R-:W-:Y:S01]  /*33c0*/  CS2R R34, SRZ ;  /* 0x0000000000227805 */ /* 0x000fe2000001ff00 */
[----:B------:R-:W-:Y:S01]  /*33d0*/  IADD3.X R27, R3, c[0x0][0x16c], R0, P0, P1 ;  /* 0x00005b00031b7a10 */ /* 0x000fe200007e2400 */
[----:B------:R-:W-:Y:S01]  /*33e0*/  IMAD.HI R5, R5, 0x2, RZ ;  /* 0x0000000205057827 */ /* 0x000fe200078e02ff */
[----:B------:R-:W-:Y:S01]  /*33f0*/  LEA R0, R15, R10, 0x3 ;  /* 0x0000000a0f007211 */ /* 0x000fe200078e18ff */
[----:B------:R-:W-:Y:S01]  /*3400*/  CS2R R36, SRZ ;  /* 0x0000000000247805 */ /* 0x000fe2000001ff00 */
[----:B------:R-:W-:Y:S01]  /*3410*/  IADD3 R189, P0, P1, R9, c[0x0][0x170], R4 ;  /* 0x00005c0009bd7a10 */ /* 0x000fe2000791e004 */
[----:B------:R-:W-:Y:S01]  /*3420*/  CS2R R38, SRZ ;  /* 0x0000000000267805 */ /* 0x000fe2000001ff00 */
[----:B------:R-:W-:Y:S01]  /*3430*/  LOP3.LUT R4, R248, 0x7, RZ, 0xc0, !PT ;  /* 0x00000007f8047812 */ /* 0x000fe200078ec0ff */
[----:B------:R-:W-:Y:S01]  /*3440*/  CS2R R40, SRZ ;  /* 0x0000000000287805 */ /* 0x000fe2000001ff00 */
[--C-:B------:R-:W-:Y:S01]  /*3450*/  SHF.R.S32.HI R9, RZ, 0x2, R248.reuse ;  /* 0x00000002ff097819 */ /* 0x100fe200000114f8 */
[----:B------:R-:W-:Y:S01]  /*3460*/  CS2R R42, SRZ ;  /* 0x00000000002a7805 */ /* 0x000fe2000001ff00 */
[----:B------:R-:W-:Y:S01]  /*3470*/  LEA R3, R15, R0, 0x3 ;  /* 0x000000000f037211 */ /* 0x000fe200078e18ff */
[----:B------:R-:W-:Y:S01]  /*3480*/  IMAD R16, R4, 0x110, RZ ;  /* 0x0000011004107824 */ /* 0x000fe200078e02ff */
[----:B------:R-:W-:Y:S01]  /*3490*/  SGXT R9, R9, 0x1 ;  /* 0x000000010909781a */ /* 0x000fe20000000200 */
[----:B------:R-:W-:Y:S01]  /*34a0*/  CS2R R44, SRZ ;  /* 0x00000000002c7805 */ /* 0x000fe2000001ff00 */
[----:B------:R-:W-:Y:S01]  /*34b0*/  LEA R4, R15, R3, 0x3 ;  /* 0x000000030f047211 */ /* 0x000fe200078e18ff */
[----:B------:R-:W-:Y:S01]  /*34c0*/  CS2R R46, SRZ ;  /* 0x00000000002e7805 */ /* 0x000fe2000001ff00 */
[----:B------:R-:W-:Y:S01]  /*34d0*/  IADD3 R7, R7, R8, RZ ;  /* 0x0000000807077210 */ /* 0x000fe20007ffe0ff */
[----:B------:R-:W-:Y:S01]  /*34e0*/  CS2R R48, SRZ ;  /* 0x0000000000307805 */ /* 0x000fe2000001ff00 */
[----:B------:R-:W-:Y:S01]  /*34f0*/  LOP3.LUT R8, R20, 0x10, RZ, 0xc0, !PT ;  /* 0x0000001014087812 */ /* 0x000fe200078ec0ff */
[----:B------:R-:W-:Y:S01]  /*3500*/  CS2R R50, SRZ ;  /* 0x0000000000327805 */ /* 0x000fe2000001ff00 */
[----:B------:R-:W-:Y:S01]  /*3510*/  LOP3.LUT R12, R11, 0x90, R9, 0xf8, !PT ;  /* 0x000000900b0c7812 */ /* 0x000fe200078ef809 */
[----:B------:R-:W-:Y:S01]  /*3520*/  CS2R R52, SRZ ;  /* 0x0000000000347805 */ /* 0x000fe2000001ff00 */
[C---:B------:R-:W-:Y:S01]  /*3530*/  LEA R11, R15.reuse, R4, 0x3 ;  /* 0x000000040f0b7211 */ /* 0x040fe200078e18ff */
[----:B------:R-:W-:Y:S01]  /*3540*/  CS2R R54, SRZ ;  /* 0x0000000000367805 */ /* 0x000fe2000001ff00 */
[----:B------:R-:W-:Y:S01]  /*3550*/  LOP3.LUT R13, R8, 0x60, R248, 0xf8, !PT ;  /* 0x00000060080d7812 */ /* 0x000fe200078ef8f8 */
[----:B------:R-:W-:Y:S01]  /*3560*/  CS2R R56, SRZ ;  /* 0x0000000000387805 */ /* 0x000fe2000001ff00 */
[----:B------:R-:W-:Y:S01]  /*3570*/  LOP3.LUT R14, R12, 0x10, R20, 0x78, !PT ;  /* 0x000000100c0e7812 */ /* 0x000fe200078e7814 */
[----:B------:R-:W-:Y:S01]  /*3580*/  CS2R R58, SRZ ;  /* 0x00000000003a7805 */ /* 0x000fe2000001ff00 */
[----:B------:R-:W-:Y:S01]  /*3590*/  LEA R12, R15, R11, 0x3 ;  /* 0x0000000b0f0c7211 */ /* 0x000fe200078e18ff */
[----:B------:R-:W-:Y:S01]  /*35a0*/  CS2R R60, SRZ ;  /* 0x00000000003c7805 */ /* 0x000fe2000001ff00 */
[----:B------:R-:W-:Y:S01]  /*35b0*/  LOP3.LUT R8, R16, R13, RZ, 0x3c, !PT ;  /* 0x0000000d10087212 */ /* 0x000fe200078e3cff */
[----:B------:R-:W-:Y:S01]  /*35c0*/  CS2R R62, SRZ ;  /* 0x00000000003e7805 */ /* 0x000fe2000001ff00 */
[----:B------:R-:W-:Y:S01]  /*35d0*/  IADD3.X R13, R5, c[0x0][0x174], R2, P0, P1 ;  /* 0x00005d00050d7a10 */ /* 0x000fe200007e2402 */
[----:B------:R-:W-:Y:S01]  /*35e0*/  CS2R R64, SRZ ;  /* 0x0000000000407805 */ /* 0x000fe2000001ff00 */
[C---:B------:R-:W-:Y:S01]  /*35f0*/  LEA R2, R15.reuse, R12, 0x3 ;  /* 0x0000000c0f027211 */ /* 0x040fe200078e18ff */
[----:B------:R-:W-:Y:S01]  /*3600*/  CS2R R66, SRZ ;  /* 0x0000000000427805 */ /* 0x000fe2000001ff00 */
[-C--:B------:R-:W-:Y:S01]  /*3610*/  LEA R226, P2, R0, R189.reuse, 0x1 ;  /* 0x000000bd00e27211 */ /* 0x080fe200078408ff */
[----:B------:R-:W-:Y:S01]  /*3620*/  CS2R R68, SRZ ;  /* 0x0000000000447805 */ /* 0x000fe2000001ff00 */
[C---:B------:R-:W-:Y:S01]  /*3630*/  LEA R5, R15.reuse, R2, 0x3 ;  /* 0x000000020f057211 */ /* 0x040fe200078e18ff */
[----:B------:R-:W-:Y:S01]  /*3640*/  CS2R R70, SRZ ;  /* 0x0000000000467805 */ /* 0x000fe2000001ff00 */
[----:B------:R-:W-:Y:S01]  /*3650*/  LEA R230, P0, R6, R189, 0x1 ;  /* 0x000000bd06e67211 */ /* 0x000fe200078008ff */
[----:B------:R-:W-:Y:S01]  /*3660*/  CS2R R72, SRZ ;  /* 0x0000000000487805 */ /* 0x000fe2000001ff00 */
[----:B------:R-:W-:Y:S01]  /*3670*/  LEA.HI.X.SX32 R227, R0, R13, 0x1, P2 ;  /* 0x0000000d00e37211 */ /* 0x000fe200010f0eff */
[----:B------:R-:W-:Y:S01]  /*3680*/  CS2R R74, SRZ ;  /* 0x00000000004a7805 */ /* 0x000fe2000001ff00 */
[----:B------:R-:W-:Y:S01]  /*3690*/  LEA R0, R15, R5, 0x3 ;  /* 0x000000050f007211 */ /* 0x000fe200078e18ff */
[----:B------:R-:W-:Y:S01]  /*36a0*/  CS2R R168, SRZ ;  /* 0x0000000000a87805 */ /* 0x000fe2000001ff00 */
[----:B------:R-:W-:Y:S01]  /*36b0*/  LEA R228, P1, R10, R189, 0x1 ;  /* 0x000000bd0ae47211 */ /* 0x000fe200078208ff */
[----:B------:R-:W-:Y:S01]  /*36c0*/  CS2R R170, SRZ ;  /* 0x0000000000aa7805 */ /* 0x000fe2000001ff00 */
[----:B------:R-:W-:Y:S01]  /*36d0*/  LEA.HI.X.SX32 R231, R6, R13, 0x1, P0 ;  /* 0x0000000d06e77211 */ /* 0x000fe200000f0eff */
[----:B------:R-:W-:Y:S01]  /*36e0*/  CS2R R172, SRZ ;  /* 0x0000000000ac7805 */ /* 0x000fe2000001ff00 */
[----:B------:R-:W-:Y:S01]  /*36f0*/  LEA R224, P0, R3, R189, 0x1 ;  /* 0x000000bd03e07211 */ /* 0x000fe200078008ff */
[----:B------:R-:W-:Y:S01]  /*3700*/  CS2R R174, SRZ ;  /* 0x0000000000ae7805 */ /* 0x000fe2000001ff00 */
[----:B------:R-:W-:Y:S01]  /*3710*/  LEA R6, R15, R0, 0x3 ;  /* 0x000000000f067211 */ /* 0x000fe200078e18ff */
[----:B------:R-:W-:Y:S01]  /*3720*/  CS2R R76, SRZ ;  /* 0x00000000004c7805 */ /* 0x000fe2000001ff00 */
[----:B------:R-:W-:Y:S01]  /*3730*/  LEA.HI.X.SX32 R229, R10, R13, 0x1, P1 ;  /* 0x0000000d0ae57211 */ /* 0x000fe200008f0eff */
[----:B------:R-:W-:Y:S01]  /*3740*/  CS2R R78, SRZ ;  /* 0x00000000004e7805 */ /* 0x000fe2000001ff00 */
[C---:B------:R-:W-:Y:S01]  /*3750*/  LEA R222, P1, R4.reuse, R189, 0x1 ;  /* 0x000000bd04de7211 */ /* 0x040fe200078208ff */
        /* <DEDUP_REMOVED lines=15> */
[-C--:B------:R-:W-:Y:S01]  /*3850*/  LEA R218, P0, R12, R189.reuse, 0x1 ;  /* 0x000000bd0cda7211 */ /* 0x080fe200078008ff */
[----:B------:R-:W-:Y:S01]  /*3860*/  CS2R R100, SRZ ;  /* 0x0000000000647805 */ /* 0x000fe2000001ff00 */
[----:B------:R-:W-:Y:S01]  /*3870*/  LEA R214, P2, R5, R189, 0x1 ;  /* 0x000000bd05d67211 */ /* 0x000fe200078408ff */
[----:B------:R-:W-:Y:S01]  /*3880*/  CS2R R102, SRZ ;  /* 0x0000000000667805 */ /* 0x000fe2000001ff00 */
[-C--:B------:R-:W-:Y:S01]  /*3890*/  LEA.HI.X.SX32 R217, R2, R13.reuse, 0x1, P1 ;  /* 0x0000000d02d97211 */ /* 0x080fe200008f0eff */
[----:B------:R-:W-:Y:S01]  /*38a0*/  CS2R R104, SRZ ;  /* 0x0000000000687805 */ /* 0x000fe2000001ff00 */
[----:B------:R-:W-:Y:S01]  /*38b0*/  LEA R2, R15, R4, 0x3 ;  /* 0x000000040f027211 */ /* 0x000fe200078e18ff */
[----:B------:R-:W-:Y:S01]  /*38c0*/  CS2R R106, SRZ ;  /* 0x00000000006a7805 */ /* 0x000fe2000001ff00 */
[-C--:B------:R-:W-:Y:S01]  /*38d0*/  LEA.HI.X.SX32 R219, R12, R13.reuse, 0x1, P0 ;  /* 0x0000000d0cdb7211 */ /* 0x080fe200000f0eff */
[----:B------:R-:W-:Y:S01]  /*38e0*/  CS2R R108, SRZ ;  /* 0x00000000006c7805 */ /* 0x000fe2000001ff00 */
[----:B------:R-:W-:Y:S01]  /*38f0*/  LEA.HI.X.SX32 R215, R5, R13, 0x1, P2 ;  /* 0x0000000d05d77211 */ /* 0x000fe200010f0eff */
[----:B------:R-:W-:Y:S01]  /*3900*/  CS2R R110, SRZ ;  /* 0x00000000006e7805 */ /* 0x000fe2000001ff00 */
[C---:B------:R-:W-:Y:S01]  /*3910*/  LEA R212, P0, R0.reuse, R189, 0x1 ;  /* 0x000000bd00d47211 */ /* 0x040fe200078008ff */
[----:B------:R-:W-:Y:S01]  /*3920*/  CS2R R112, SRZ ;  /* 0x0000000000707805 */ /* 0x000fe2000001ff00 */
[C---:B------:R-:W-:Y:S01]  /*3930*/  LEA R5, R15.reuse, R2, 0x3 ;  /* 0x000000020f057211 */ /* 0x040fe200078e18ff */
[----:B------:R-:W-:Y:S01]  /*3940*/  CS2R R114, SRZ ;  /* 0x0000000000727805 */ /* 0x000fe2000001ff00 */
[----:B------:R-:W-:Y:S01]  /*3950*/  LEA.HI.X.SX32 R213, R0, R13, 0x1, P0 ;  /* 0x0000000d00d57211 */ /* 0x000fe200000f0eff */
[----:B------:R-:W-:Y:S01]  /*3960*/  CS2R R116, SRZ ;  /* 0x0000000000747805 */ /* 0x000fe2000001ff00 */
[----:B------:R-:W-:Y:S01]  /*3970*/  LEA R0, R15, R5, 0x3 ;  /* 0x000000050f007211 */ /* 0x000fe200078e18ff */
[----:B------:R-:W-:Y:S01]  /*3980*/  CS2R R118, SRZ ;  /* 0x0000000000767805 */ /* 0x000fe2000001ff00 */
[----:B------:R-:W-:Y:S01]  /*3990*/  MOV R15, c[0x0][0x1a4] ;  /* 0x00006900000f7a02 */ /* 0x000fe20000000f00 */
[----:B------:R-:W-:Y:S01]  /*39a0*/  CS2R R120, SRZ ;  /* 0x0000000000787805 */ /* 0x000fe2000001ff00 */
[----:B------:R-:W-:Y:S01]  /*39b0*/  LEA R198, P1, R6, R189, 0x1 ;  /* 0x000000bd06c67211 */ /* 0x000fe200078208ff */
[----:B------:R-:W-:Y:S01]  /*39c0*/  CS2R R122, SRZ ;  /* 0x00000000007a7805 */ /* 0x000fe2000001ff00 */
[C---:B------:R-:W-:Y:S01]  /*39d0*/  LEA R131, R15.reuse, R15, 0x2 ;  /* 0x0000000f0f837211 */ /* 0x040fe200078e10ff */
[----:B------:R-:W-:Y:S01]  /*39e0*/  IMAD R147, R15, 0xa, RZ ;  /* 0x0000000a0f937824 */ /* 0x000fe200078e02ff */
[-C--:B------:R-:W-:Y:S01]  /*39f0*/  LEA R196, P2, R3, R189.reuse, 0x1 ;  /* 0x000000bd03c47211 */ /* 0x080fe200078408ff */
[C---:B------:R-:W-:Y:S01]  /*3a00*/  IMAD R243, R15.reuse, 0x14, RZ ;  /* 0x000000140ff37824 */ /* 0x040fe200078e02ff */
[----:B------:R-:W-:Y:S01]  /*3a10*/  LEA R188, P3, R0, R189, 0x1 ;  /* 0x000000bd00bc7211 */ /* 0x000fe200078608ff */
[----:B------:R-:W-:Y:S01]  /*3a20*/  IMAD R145, R15, 0x6, RZ ;  /* 0x000000060f917824 */ /* 0x000fe200078e02ff */
[-C--:B------:R-:W-:Y:S01]  /*3a30*/  IADD3 R162, P6, R147, R26.reuse, RZ ;  /* 0x0000001a93a27210 */ /* 0x080fe20007fde0ff */
[----:B------:R-:W-:Y:S01]  /*3a40*/  IMAD R159, R15, 0xc, RZ ;  /* 0x0000000c0f9f7824 */ /* 0x000fe200078e02ff */
[-C--:B------:R-:W-:Y:S01]  /*3a50*/  IADD3 R242, P5, R243, R26.reuse, RZ ;  /* 0x0000001af3f27210 */ /* 0x080fe20007fbe0ff */
[----:B------:R-:W-:Y:S01]  /*3a60*/  IMAD R239, R15, 0x18, RZ ;  /* 0x000000180fef7824 */ /* 0x000fe200078e02ff */
[----:B------:R-:W-:Y:S01]  /*3a70*/  LEA.HI.X.SX32 R163, R131, R27, 0x1, P6 ;  /* 0x0000001b83a37211 */ /* 0x000fe200030f0eff */
[C---:B------:R-:W-:Y:S01]  /*3a80*/  IMAD R241, R15.reuse, 0x16, RZ ;  /* 0x000000160ff17824 */ /* 0x040fe200078e02ff */
[-C--:B------:R-:W-:Y:S01]  /*3a90*/  LEA.HI.X.SX32 R199, R6, R13.reuse, 0x1, P1 ;  /* 0x0000000d06c77211 */ /* 0x080fe200008f0eff */
[----:B------:R-:W-:Y:S01]  /*3aa0*/  IMAD R157, R15, 0xb, RZ ;  /* 0x0000000b0f9d7824 */ /* 0x000fe200078e02ff */
[----:B------:R-:W-:Y:S01]  /*3ab0*/  LEA.HI.X.SX32 R197, R3, R13, 0x1, P2 ;  /* 0x0000000d03c57211 */ /* 0x000fe200010f0eff */
[----:B------:R0:W-:Y:S01]  /*3ac0*/  STL.64 [R1], R162 ;  /* 0x000000a201007387 */ /* 0x0001e20000100a00 */
[-C--:B------:R-:W-:Y:S01]  /*3ad0*/  LEA R192, P1, R2, R189.reuse, 0x1 ;  /* 0x000000bd02c07211 */ /* 0x080fe200078208ff */
[C---:B------:R-:W-:Y:S01]  /*3ae0*/  IMAD R245, R15.reuse, 0x12, RZ ;  /* 0x000000120ff57824 */ /* 0x040fe200078e02ff */
[-C--:B------:R-:W-:Y:S01]  /*3af0*/  LEA R194, P0, R4, R189.reuse, 0x1 ;  /* 0x000000bd04c27211 */ /* 0x080fe200078008ff */
[----:B------:R-:W-:Y:S01]  /*3b00*/  IMAD R237, R15, 0x1a, RZ ;  /* 0x0000001a0fed7824 */ /* 0x000fe200078e02ff */
[----:B------:R-:W-:Y:S01]  /*3b10*/  LEA R190, P2, R5, R189, 0x1 ;  /* 0x000000bd05be7211 */ /* 0x000fe200078408ff */
[C---:B------:R-:W-:Y:S01]  /*3b20*/  IMAD R161, R15.reuse, 0xd, RZ ;  /* 0x0000000d0fa17824 */ /* 0x040fe200078e02ff */
[C---:B------:R-:W-:Y:S01]  /*3b30*/  LEA R129, R15.reuse, R15, 0x1 ;  /* 0x0000000f0f817211 */ /* 0x040fe200078e08ff */
[----:B------:R-:W-:Y:S01]  /*3b40*/  IMAD R235, R15, 0x1c, RZ ;  /* 0x0000001c0feb7824 */ /* 0x000fe200078e02ff */
[----:B------:R-:W-:Y:S01]  /*3b50*/  LEA.HI.X.SX32 R243, R147, R27, 0x1, P5 ;  /* 0x0000001b93f37211 */ /* 0x000fe200028f0eff */
[----:B------:R-:W-:Y:S01]  /*3b60*/  IMAD R233, R15, 0x1e, RZ ;  /* 0x0000001e0fe97824 */ /* 0x000fe200078e02ff */
[-C--:B------:R-:W-:Y:S01]  /*3b70*/  LEA.HI.X.SX32 R189, R0, R13.reuse, 0x1, P3 ;  /* 0x0000000d00bd7211 */ /* 0x080fe200018f0eff */
[----:B------:R-:W-:Y:S01]  /*3b80*/  CS2R R124, SRZ ;  /* 0x00000000007c7805 */ /* 0x000fe2000001ff00 */
[-C--:B0-----:R-:W-:Y:S01]  /*3b90*/  IADD3 R162, P6, R145, R26.reuse, RZ ;  /* 0x0000001a91a27210 */ /* 0x081fe20007fde0ff */
[----:B------:R-:W-:Y:S01]  /*3ba0*/  CS2R R126, SRZ ;  /* 0x00000000007e7805 */ /* 0x000fe2000001ff00 */
[----:B------:R-:W-:Y:S01]  /*3bb0*/  SHF.L.U32 R19, R15, 0x1, RZ ;  /* 0x000000010f137819 */ /* 0x000fe200000006ff */
[----:B------:R-:W-:Y:S01]  /*3bc0*/  CS2R R84, SRZ ;  /* 0x0000000000547805 */ /* 0x000fe2000001ff00 */
[-C--:B------:R-:W-:Y:S01]  /*3bd0*/  IADD3 R250, P5, R159, R26.reuse, RZ ;  /* 0x0000001a9ffa7210 */ /* 0x080fe20007fbe0ff */
[----:B------:R-:W-:Y:S01]  /*3be0*/  CS2R R86, SRZ ;  /* 0x0000000000567805 */ /* 0x000fe2000001ff00 */
[-C--:B------:R-:W-:Y:S01]  /*3bf0*/  IADD3 R238, P3, R239, R26.reuse, RZ ;  /* 0x0000001aefee7210 */ /* 0x080fe20007f7e0ff */
[----:B------:R-:W-:Y:S01]  /*3c00*/  CS2R R136, SRZ ;  /* 0x0000000000887805 */ /* 0x000fe2000001ff00 */
[----:B------:R-:W-:Y:S01]  /*3c10*/  LEA.HI.X.SX32 R193, R2, R13, 0x1, P1 ;  /* 0x0000000d02c17211 */ /* 0x000fe200008f0eff */
[----:B------:R-:W-:Y:S01]  /*3c20*/  CS2R R138, SRZ ;  /* 0x00000000008a7805 */ /* 0x000fe2000001ff00 */
[-C--:B------:R-:W-:Y:S01]  /*3c30*/  IADD3 R240, P1, R241, R26.reuse, RZ ;  /* 0x0000001af1f07210 */ /* 0x080fe20007f3e0ff */
[----:B------:R-:W-:Y:S01]  /*3c40*/  CS2R R152, SRZ ;  /* 0x0000000000987805 */ /* 0x000fe2000001ff00 */
[-C--:B------:R-:W-:Y:S01]  /*3c50*/  LEA.HI.X.SX32 R163, R129, R27.reuse, 0x1, P6 ;  /* 0x0000001b81a37211 */ /* 0x080fe200030f0eff */
[----:B------:R-:W-:Y:S01]  /*3c60*/  CS2R R154, SRZ ;  /* 0x00000000009a7805 */ /* 0x000fe2000001ff00 */
[-C--:B------:R-:W-:Y:S01]  /*3c70*/  IADD3 R156, P6, R19, R26.reuse, RZ ;  /* 0x0000001a139c7210 */ /* 0x080fe20007fde0ff */
[----:B------:R-:W-:Y:S01]  /*3c80*/  CS2R R132, SRZ ;  /* 0x0000000000847805 */ /* 0x000fe2000001ff00 */
[-C--:B------:R-:W-:Y:S01]  /*3c90*/  LEA.HI.X.SX32 R251, R145, R27.reuse, 0x1, P5 ;  /* 0x0000001b91fb7211 */ /* 0x080fe200028f0eff */
[----:B------:R0:W-:Y:S01]  /*3ca0*/  STL.64 [R1+0x10], R162 ;  /* 0x000010a201007387 */ /* 0x0001e20000100a00 */
[-C--:B------:R-:W-:Y:S01]  /*3cb0*/  LEA R146, P5, R15, R26.reuse, 0x2 ;  /* 0x0000001a0f927211 */ /* 0x080fe200078a10ff */
[----:B------:R-:W-:Y:S01]  /*3cc0*/  CS2R R134, SRZ ;  /* 0x0000000000867805 */ /* 0x000fe2000001ff00 */
[-C--:B------:R-:W-:Y:S01]  /*3cd0*/  LEA.HI.X.SX32 R239, R159, R27.reuse, 0x1, P3 ;  /* 0x0000001b9fef7211 */ /* 0x080fe200018f0eff */
[----:B------:R-:W-:Y:S01]  /*3ce0*/  CS2R R140, SRZ ;  /* 0x00000000008c7805 */ /* 0x000fe2000001ff00 */
[C---:B------:R-:W-:Y:S01]  /*3cf0*/  SHF.L.U32 R21, R15.reuse, 0x2, RZ ;  /* 0x000000020f157819 */ /* 0x040fe200000006ff */
[----:B------:R-:W-:Y:S01]  /*3d00*/  CS2R R142, SRZ ;  /* 0x00000000008e7805 */ /* 0x000fe2000001ff00 */
[----:B------:R-:W-:Y:S01]  /*3d10*/  LEA R130, P3, R15, R26, 0x3 ;  /* 0x0000001a0f827211 */ /* 0x000fe200078618ff */
[----:B------:R-:W-:Y:S01]  /*3d20*/  CS2R R148, SRZ ;  /* 0x0000000000947805 */ /* 0x000fe2000001ff00 */
[-C--:B------:R-:W-:Y:S01]  /*3d30*/  LEA.HI.X.SX32 R241, R157, R27.reuse, 0x1, P1 ;  /* 0x0000001b9df17211 */ /* 0x080fe200008f0eff */
[----:B------:R-:W-:Y:S01]  /*3d40*/  CS2R R150, SRZ ;  /* 0x0000000000967805 */ /* 0x000fe2000001ff00 */
[-C--:B------:R-:W-:Y:S01]  /*3d50*/  LEA.HI.X.SX32 R157, R15, R27.reuse, 0x1, P6 ;  /* 0x0000001b0f9d7211 */ /* 0x080fe200030f0eff */
[----:B------:R-:W-:Y:S01]  /*3d60*/  UMOV UR4, URZ ;  /* 0x0000003f00047c82 */ /* 0x000fe20008000000 */
[-C--:B------:R-:W-:Y:S01]  /*3d70*/  LEA.HI.X.SX32 R147, R19, R27.reuse, 0x1, P5 ;  /* 0x0000001b13937211 */ /* 0x080fe200028f0eff */
[----:B------:R-:W-:Y:S01]  /*3d80*/  UMOV UR5, URZ ;  /* 0x0000003f00057c82 */ /* 0x000fe20008000000 */
[----:B------:R-:W-:Y:S01]  /*3d90*/  LEA.HI.X.SX32 R131, R21, R27, 0x1, P3 ;  /* 0x0000001b15837211 */ /* 0x000fe200018f0eff */
[----:B------:R0:W-:Y:S01]  /*3da0*/  STL.64 [R1+0x20], R156 ;  /* 0x0000209c01007387 */ /* 0x0001e20000100a00 */
[----:B------:R-:W-:-:S02]  /*3db0*/  LEA.HI.X.SX32 R195, R4, R13, 0x1, P0 ;  /* 0x0000000d04c37211 */ /* 0x000fc400000f0eff */
[----:B------:R-:W-:Y:S01]  /*3dc0*/  SHF.R.S32.HI R4, RZ, 0x6, R248 ;  /* 0x00000006ff047819 */ /* 0x000fe200000114f8 */
[----:B------:R0:W-:Y:S01]  /*3dd0*/  STL.64 [R1+0x18], R146 ;  /* 0x0000189201007387 */ /* 0x0001e20000100a00 */
[----:B------:R-:W-:Y:S01]  /*3de0*/  LEA.HI.X.SX32 R191, R5, R13, 0x1, P2 ;  /* 0x0000000d05bf7211 */ /* 0x000fe200010f0eff */
[C---:B------:R-:W-:Y:S01]  /*3df0*/  IMAD R13, R15.reuse, 0xe, RZ ;  /* 0x0000000e0f0d7824 */ /* 0x040fe200078e02ff */
[----:B------:R-:W-:Y:S01]  /*3e00*/  SGXT R4, R4, 0x1 ;  /* 0x000000010404781a */ /* 0x000fe20000000200 */
[----:B------:R0:W-:Y:S01]  /*3e10*/  STL.64 [R1+0x8], R130 ;  /* 0x0000088201007387 */ /* 0x0001e20000100a00 */
[----:B------:R-:W-:Y:S02]  /*3e20*/  LEA R17, R15, R15, 0x3 ;  /* 0x0000000f0f117211 */ /* 0x000fe400078e18ff */
[-C--:B------:R-:W-:Y:S02]  /*3e30*/  IADD3 R244, P0, R245, R26.reuse, RZ ;  /* 0x0000001af5f47210 */ /* 0x080fe40007f1e0ff */
[----:B------:R-:W-:-:S02]  /*3e40*/  IADD3 R236, P2, R237, R26, RZ ;  /* 0x0000001aedec7210 */ /* 0x000fc40007f5e0ff */
[----:B------:R-:W-:Y:S02]  /*3e50*/  LOP3.LUT R4, R4, 0x90, RZ, 0xc0, !PT ;  /* 0x0000009004047812 */ /* 0x000fe400078ec0ff */
[----:B------:R-:W-:Y:S02]  /*3e60*/  LOP3.LUT R9, R248, 0x10, RZ, 0xc0, !PT ;  /* 0x00000010f8097812 */ /* 0x000fe400078ec0ff */
[-C--:B------:R-:W-:Y:S02]  /*3e70*/  LEA.HI.X.SX32 R245, R17, R27.reuse, 0x1, P0 ;  /* 0x0000001b11f57211 */ /* 0x080fe400000f0eff */
[----:B------:R-:W-:Y:S02]  /*3e80*/  LEA.HI.X.SX32 R237, R161, R27, 0x1, P2 ;  /* 0x0000001ba1ed7211 */ /* 0x000fe400010f0eff */
[C---:B------:R-:W-:Y:S02]  /*3e90*/  LEA R5, R15.reuse, -R15, 0x3 ;  /* 0x8000000f0f057211 */ /* 0x040fe400078e18ff */
[----:B------:R-:W-:-:S02]  /*3ea0*/  SHF.L.U32 R23, R15, 0x3, RZ ;  /* 0x000000030f177819 */ /* 0x000fc400000006ff */
[----:B------:R-:W-:Y:S02]  /*3eb0*/  LEA R25, R15, -R15, 0x4 ;  /* 0x8000000f0f197211 */ /* 0x000fe400078e20ff */
[----:B------:R-:W-:Y:S02]  /*3ec0*/  LOP3.LUT R16, R16, 0x30, R20, 0x78, !PT ;  /* 0x0000003010107812 */ /* 0x000fe400078e7814 */
[-C--:B------:R-:W-:Y:S02]  /*3ed0*/  IADD3 R234, P4, R235, R26.reuse, RZ ;  /* 0x0000001aebea7210 */ /* 0x080fe40007f9e0ff */
[-C--:B------:R-:W-:Y:S02]  /*3ee0*/  IADD3 R232, P0, R233, R26.reuse, RZ ;  /* 0x0000001ae9e87210 */ /* 0x080fe40007f1e0ff */
[-C--:B------:R-:W-:Y:S02]  /*3ef0*/  IADD3 R248, P1, R13, R26.reuse, RZ ;  /* 0x0000001a0df87210 */ /* 0x080fe40007f3e0ff */
[----:B------:R-:W-:-:S02]  /*3f00*/  LEA R246, P2, R15, R26, 0x4 ;  /* 0x0000001a0ff67211 */ /* 0x000fc400078420ff */
[----:B------:R-:W-:Y:S02]  /*3f10*/  LOP3.LUT R17, R4, 0x7e, R20, 0x78, !PT ;  /* 0x0000007e04117812 */ /* 0x000fe400078e7814 */
[----:B------:R-:W-:Y:S02]  /*3f20*/  LEA R8, R9, R8, 0x7 ;  /* 0x0000000809087211 */ /* 0x000fe400078e38ff */
[----:B------:R-:W-:Y:S02]  /*3f30*/  IADD3 R4, R7, 0x48, RZ ;  /* 0x0000004807047810 */ /* 0x000fe40007ffe0ff */
[----:B------:R-:W-:Y:S02]  /*3f40*/  LEA R9, R9, R14, 0x4 ;  /* 0x0000000e09097211 */ /* 0x000fe400078e20ff */
[----:B------:R-:W-:Y:S02]  /*3f50*/  MOV R0, 0xff800000 ;  /* 0xff80000000007802 */ /* 0x000fe40000000f00 */
[----:B------:R-:W-:-:S02]  /*3f60*/  MOV R186, 0x3f800000 ;  /* 0x3f80000000ba7802 */ /* 0x000fc40000000f00 */
[----:B------:R-:W-:Y:S02]  /*3f70*/  MOV R12, RZ ;  /* 0x000000ff000c7202 */ /* 0x000fe40000000f00 */
[----:B------:R-:W-:Y:S02]  /*3f80*/  MOV R11, RZ ;  /* 0x000000ff000b7202 */ /* 0x000fe40000000f00 */
[----:B------:R-:W-:Y:S02]  /*3f90*/  MOV R185, 0x3f800000 ;  /* 0x3f80000000b97802 */ /* 0x000fe40000000f00 */
[----:B------:R-:W-:Y:S02]  /*3fa0*/  MOV R184, 0x3f800000 ;  /* 0x3f80000000b87802 */ /* 0x000fe40000000f00 */
[----:B------:R-:W-:Y:S02]  /*3fb0*/  MOV R183, 0x3f800000 ;  /* 0x3f80000000b77802 */ /* 0x000fe40000000f00 */
[----:B------:R-:W-:-:S02]  /*3fc0*/  MOV R2, 0xff800000 ;  /* 0xff80000000027802 */ /* 0x000fc40000000f00 */
[----:B------:R-:W-:Y:S02]  /*3fd0*/  MOV R3, 0xff800000 ;  /* 0xff80000000037802 */ /* 0x000fe40000000f00 */
[----:B------:R-:W-:Y:S02]  /*3fe0*/  MOV R18, 0xff800000 ;  /* 0xff80000000127802 */ /* 0x000fe40000000f00 */
[C---:B------:R-:W-:Y:S02]  /*3ff0*/  IADD3 R10, R7.reuse, 0x40, RZ ;  /* 0x00000040070a7810 */ /* 0x040fe40007ffe0ff */
[----:B------:R-:W-:Y:S02]  /*4000*/  IADD3 R6, R7, 0x8, RZ ;  /* 0x0000000807067810 */ /* 0x000fe40007ffe0ff */
[----:B------:R-:W-:Y:S02]  /*4010*/  LOP3.LUT R4, R16, 0x40, RZ, 0x3c, !PT ;  /* 0x0000004010047812 */ /* 0x000fe400078e3cff */
[----:B------:R-:W-:-:S02]  /*4020*/  LEA.HI.X.SX32 R249, R5, R27, 0x1, P1 ;  /* 0x0000001b05f97211 */ /* 0x000fc400008f0eff */
[-C--:B------:R-:W-:Y:S02]  /*4030*/  LEA.HI.X.SX32 R235, R13, R27.reuse, 0x1, P4 ;  /* 0x0000001b0deb7211 */ /* 0x080fe400020f0eff */
[-C--:B------:R-:W-:Y:S02]  /*4040*/  LEA.HI.X.SX32 R247, R23, R27.reuse, 0x1, P2 ;  /* 0x0000001b17f77211 */ /* 0x080fe400010f0eff */
[----:B0-----:R-:W-:Y:S02]  /*4050*/  LEA.HI.X.SX32 R233, R25, R27, 0x1, P0 ;  /* 0x0000001b19e97211 */ /* 0x001fe400000f0eff */
.L_x_1:
[----:B------:R-:W2:Y:S04]  /*4060*/  LDL.64 R128, [R1+0x20] ;  /* 0x0000200001807983 */ /* 0x000ea80000100a00 */
[----:B------:R-:W3:Y:S04]  /*4070*/  LDL.64 R14, [R1+0x18] ;  /* 0x00001800010e7983 */ /* 0x000ee80000100a00 */
[----:B------:R-:W4:Y:S04]  /*4080*/  LDL.64 R20, [R1+0x10] ;  /* 0x0000100001147983 */ /* 0x000f280000100a00 */
[----:B------:R-:W5:Y:S04]  /*4090*/  LDL.64 R22, [R1+0x8] ;  /* 0x0000080001167983 */ /* 0x000f680000100a00 */
[----:B------:R-:W5:Y:S01]  /*40a0*/  LDL.64 R24, [R1] ;  /* 0x0000000001187983 */ /* 0x000f620000100a00 */
[----:B------:R-:W-:-:S05]  /*40b0*/  IMAD.WIDE R4, R12, 0x2, R26 ;  /* 0x000000020c047825 */ /* 0x000fca00078e021a */
[----:B------:R2:W5:Y:S02]  /*40c0*/  LDG.E.U16 R6, [R4.64] ;  /* 0x0000000604067981 */ /* 0x000564000c1e1500 */
[----:B--2---:R-:W-:-:S04]  /*40d0*/  IMAD.WIDE R4, R12, 0x2, R128 ;  /* 0x000000020c047825 */ /* 0x004fc800078e0280 */
[C---:B---3--:R-:W-:Y:S01]  /*40e0*/  IMAD.WIDE R14, R12.reuse, 0x2, R14 ;  /* 0x000000020c0e7825 */ /* 0x048fe200078e020e */
[----:B------:R0:W2:Y:S03]  /*40f0*/  LDG.E.U16 R10, [R4.64] ;  /* 0x00000006040a7981 */ /* 0x0000a6000c1e1500 */
[C---:B----4-:R-:W-:Y:S01]  /*4100*/  IMAD.WIDE R20, R12.reuse, 0x2, R20 ;  /* 0x000000020c147825 */ /* 0x050fe200078e0214 */
[----:B------:R1:W3:Y:S03]  /*4110*/  LDG.E.U16 R13, [R14.64] ;  /* 0x000000060e0d7981 */ /* 0x0002e6000c1e1500 */
[C---:B-----5:R-:W-:Y:S01]  /*4120*/  IMAD.WIDE R22, R12.reuse, 0x2, R22 ;  /* 0x000000020c167825 */ /* 0x060fe200078e0216 */
[----:B------:R4:W5:Y:S03]  /*4130*/  LDG.E.U16 R19, [R20.64] ;  /* 0x0000000614137981 */ /* 0x000966000c1e1500 */
[C---:B0-----:R-:W-:Y:S01]  /*4140*/  IMAD.WIDE R4, R12.reuse, 0x2, R246 ;  /* 0x000000020c047825 */ /* 0x041fe200078e02f6 */
[----:B------:R0:W2:Y:S03]  /*4150*/  LDG.E.U16 R128, [R22.64] ;  /* 0x0000000616807981 */ /* 0x0000a6000c1e1500 */
[C---:B-1----:R-:W-:Y:S01]  /*4160*/  IMAD.WIDE R14, R12.reuse, 0x2, R244 ;  /* 0x000000020c0e7825 */ /* 0x042fe200078e02f4 */
[----:B------:R1:W2:Y:S03]  /*4170*/  LDG.E.U16 R130, [R4.64] ;  /* 0x0000000604827981 */ /* 0x0002a6000c1e1500 */
[C---:B------:R-:W-:Y:S01]  /*4180*/  IMAD.WIDE R24, R12.reuse, 0x2, R24 ;  /* 0x000000020c187825 */ /* 0x040fe200078e0218 */
[----:B------:R1:W3:Y:S03]  /*4190*/  LDG.E.U16 R131, [R14.64] ;  /* 0x000000060e837981 */ /* 0x0002e6000c1e1500 */
[C---:B----4-:R-:W-:Y:S01]  /*41a0*/  IMAD.WIDE R20, R12.reuse, 0x2, R242 ;  /* 0x000000020c147825 */ /* 0x050fe200078e02f2 */
[----:B------:R4:W3:Y:S03]  /*41b0*/  LDG.E.U16 R129, [R24.64] ;  /* 0x0000000618817981 */ /* 0x0008e6000c1e1500 */
[C---:B0-----:R-:W-:Y:S01]  /*41c0*/  IMAD.WIDE R22, R12.reuse, 0x2, R240 ;  /* 0x000000020c167825 */ /* 0x041fe200078e02f0 */
[----:B------:R0:W5:Y:S03]  /*41d0*/  LDG.E.U16 R144, [R20.64] ;  /* 0x0000000614907981 */ /* 0x000166000c1e1500 */
[C---:B-1----:R-:W-:Y:S01]  /*41e0*/  IMAD.WIDE R4, R12.reuse, 0x2, R236 ;  /* 0x000000020c047825 */ /* 0x042fe200078e02ec */
[----:B------:R1:W5:Y:S03]  /*41f0*/  LDG.E.U16 R145, [R22.64] ;  /* 0x0000000616917981 */ /* 0x000366000c1e1500 */
[C---:B----4-:R-:W-:Y:S01]  /*4200*/  IMAD.WIDE R24, R12.reuse, 0x2, R238 ;  /* 0x000000020c187825 */ /* 0x050fe200078e02ee */
[----:B------:R-:W4:Y:S03]  /*4210*/  LDG.E.U16 R156, [R4.64] ;  /* 0x00000006049c7981 */ /* 0x000f26000c1e1500 */
[C---:B------:R-:W-:Y:S01]  /*4220*/  IMAD.WIDE R14, R12.reuse, 0x2, R250 ;  /* 0x000000020c0e7825 */ /* 0x040fe200078e02fa */
[----:B------:R1:W4:Y:S03]  /*4230*/  LDG.E.U16 R146, [R24.64] ;  /* 0x0000000618927981 */ /* 0x000326000c1e1500 */
[C---:B0-----:R-:W-:Y:S01]  /*4240*/  IMAD.WIDE R20, R12.reuse, 0x2, R234 ;  /* 0x000000020c147825 */ /* 0x041fe200078e02ea */
[----:B------:R-:W4:Y:S03]  /*4250*/  LDG.E.U16 R157, [R14.64] ;  /* 0x000000060e9d7981 */ /* 0x000f26000c1e1500 */
[C---:B-1----:R-:W-:Y:S01]  /*4260*/  IMAD.WIDE R22, R12.reuse, 0x2, R248 ;  /* 0x000000020c167825 */ /* 0x042fe200078e02f8 */
[----:B------:R-:W4:Y:S03]  /*4270*/  LDG.E.U16 R158, [R20.64] ;  /* 0x00000006149e7981 */ /* 0x000f26000c1e1500 */
[----:B------:R-:W-:Y:S01]  /*4280*/  IMAD.WIDE R24, R12, 0x2, R232 ;  /* 0x000000020c187825 */ /* 0x000fe200078e02e8 */
[----:B------:R-:W4:Y:S04]  /*4290*/  LDG.E.U16 R159, [R22.64] ;  /* 0x00000006169f7981 */ /* 0x000f28000c1e1500 */
[----:B------:R-:W4:Y:S04]  /*42a0*/  LDG.E.U16 R181, [R24.64] ;  /* 0x0000000618b57981 */ /* 0x000f28000c1e1500 */
[----:B------:R-:W-:Y:S01]  /*42b0*/  BAR.SYNC.DEFER_BLOCKING 0x0 ;  /* 0x0000000000007b1d */ /* 0x000fe20000010000 */
[----:B------:R-:W-:-:S02]  /*42c0*/  LOP3.LUT R147, R182, 0x10, RZ, 0x3c, !PT ;  /* 0x00000010b6937812 */ /* 0x000fc400078e3cff */
[C---:B------:R-:W-:Y:S02]  /*42d0*/  LOP3.LUT R160, R182.reuse, 0x20, RZ, 0x3c, !PT ;  /* 0x00000020b6a07812 */ /* 0x040fe400078e3cff */
[----:B------:R-:W-:Y:S01]  /*42e0*/  LOP3.LUT R161, R182, 0x40, RZ, 0x3c, !PT ;  /* 0x00000040b6a17812 */ /* 0x000fe200078e3cff */
[----:B------:R-:W-:Y:S01]  /*42f0*/  STS.U16 [R182+0x8000], R6 ;  /* 0x00800006b6007388 */ /* 0x000fe20000000400 */
[----:B------:R-:W-:-:S03]  /*4300*/  LOP3.LUT R180, R16, 0x40, RZ, 0x3c, !PT ;  /* 0x0000004010b47812 */ /* 0x000fc600078e3cff */
[----:B--2---:R-:W-:Y:S04]  /*4310*/  STS.U16 [R182+0x8800], R130 ;  /* 0x00880082b6007388 */ /* 0x004fe80000000400 */
[----:B------:R-:W-:Y:S04]  /*4320*/  STS.U16 [R147+0x8100], R10 ;  /* 0x0081000a93007388 */ /* 0x000fe80000000400 */
[----:B---3--:R0:W-:Y:S04]  /*4330*/  STS.U16 [R147+0x8900], R131 ;  /* 0x0089008393007388 */ /* 0x0081e80000000400 */
[----:B------:R-:W-:Y:S01]  /*4340*/  STS.U16 [R160+0x8200], R13 ;  /* 0x0082000da0007388 */ /* 0x000fe20000000400 */
[----:B0-----:R-:W-:-:S03]  /*4350*/  LOP3.LUT R147, R182, 0x30, RZ, 0x3c, !PT ;  /* 0x00000030b6937812 */ /* 0x001fc600078e3cff */
[----:B-----5:R0:W-:Y:S04]  /*4360*/  STS.U16 [R160+0x8a00], R144 ;  /* 0x008a0090a0007388 */ /* 0x0201e80000000400 */
[----:B------:R-:W-:Y:S04]  /*4370*/  STS.U16 [R147+0x8300], R19 ;  /* 0x0083001393007388 */ /* 0x000fe80000000400 */
[----:B------:R1:W-:Y:S01]  /*4380*/  STS.U16 [R147+0x8b00], R145 ;  /* 0x008b009193007388 */ /* 0x0003e20000000400 */
[----:B0-----:R-:W-:-:S03]  /*4390*/  LOP3.LUT R160, R182, 0x50, RZ, 0x3c, !PT ;  /* 0x00000050b6a07812 */ /* 0x001fc600078e3cff */
[----:B------:R-:W-:Y:S04]  /*43a0*/  STS.U16 [R161+0x8400], R128 ;  /* 0x00840080a1007388 */ /* 0x000fe80000000400 */
[----:B----4-:R-:W-:Y:S01]  /*43b0*/  STS.U16 [R161+0x8c00], R146 ;  /* 0x008c0092a1007388 */ /* 0x010fe20000000400 */
[----:B-1----:R-:W-:-:S03]  /*43c0*/  LOP3.LUT R147, R182, 0x60, RZ, 0x3c, !PT ;  /* 0x00000060b6937812 */ /* 0x002fc600078e3cff */
[----:B------:R-:W-:Y:S04]  /*43d0*/  STS.U16 [R160+0x8500], R129 ;  /* 0x00850081a0007388 */ /* 0x000fe80000000400 */
[----:B------:R-:W-:Y:S04]  /*43e0*/  STS.U16 [R160+0x8d00], R156 ;  /* 0x008d009ca0007388 */ /* 0x000fe80000000400 */
[----:B------:R-:W-:Y:S04]  /*43f0*/  STS.U16 [R147+0x8600], R157 ;  /* 0x0086009d93007388 */ /* 0x000fe80000000400 */
[----:B------:R-:W-:Y:S04]  /*4400*/  STS.U16 [R147+0x8e00], R158 ;  /* 0x008e009e93007388 */ /* 0x000fe80000000400 */
[----:B------:R-:W-:Y:S04]  /*4410*/  STS.U16 [R252+0x8700], R159 ;  /* 0x0087009ffc007388 */ /* 0x000fe80000000400 */
[----:B------:R-:W-:Y:S04]  /*4420*/  STS.U16 [R252+0x8f00], R181 ;  /* 0x008f00b5fc007388 */ /* 0x000fe80000000400 */
[----:B------:R-:W-:Y:S06]  /*4430*/  BAR.SYNC.DEFER_BLOCKING 0x0 ;  /* 0x0000000000007b1d */ /* 0x000fec0000010000 */
[----:B------:R-:W-:Y:S04]  /*4440*/  LDSM.16.MT88.4 R200, [R8] ;  /* 0x0000000008c8783b */ /* 0x000fe80000004200 */
[----:B------:R-:W0:Y:S04]  /*4450*/  LDSM.16.M88.4 R164, [R16+0x8000] ;  /* 0x0080000010a4783b */ /* 0x000e280000000200 */
[----:B------:R-:W1:Y:S04]  /*4460*/  LDSM.16.M88.4 R20, [R16+0x8800] ;  /* 0x008800001014783b */ /* 0x000e680000000200 */
[----:B------:R-:W2:Y:S04]  /*4470*/  LDSM.16.MT88.4 R144, [R8+0x80] ;  /* 0x000080000890783b */ /* 0x000ea80000004200 */
[----:B------:R-:W3:Y:S04]  /*4480*/  LDSM.16.MT88.4 R176, [R8+0x1000] ;  /* 0x0010000008b0783b */ /* 0x000ee80000004200 */
[----:B------:R-:W4:Y:S04]  /*4490*/  LDSM.16.MT88.4 R128, [R8+0x1080] ;  /* 0x001080000880783b */ /* 0x000f280000004200 */
[----:B------:R-:W-:Y:S04]  /*44a0*/  LDSM.16.MT88.4 R204, [R8+0x4000] ;  /* 0x0040000008cc783b */ /* 0x000fe80000004200 */
[----:B------:R-:W-:Y:S01]  /*44b0*/  LDSM.16.M88.4 R208, [R180+0x8880] ;  /* 0x00888000b4d0783b */ /* 0x000fe20000000200 */
[C---:B0-----:R-:W-:Y:S08]  /*44c0*/  HMMA.16816.F32.BF16 R160, R200.reuse, R164, RZ ;  /* 0x000000a4c8a0723c */ /* 0x041ff000000418ff */
[----:B-1----:R-:W-:Y:S08]  /*44d0*/  HMMA.16816.F32.BF16 R200, R200, R20, RZ ;  /* 0x00000014c8c8723c */ /* 0x002ff000000418ff */
[C---:B--2---:R-:W-:Y:S08]  /*44e0*/  HMMA.16816.F32.BF16 R156, R144.reuse, R164, RZ ;  /* 0x000000a4909c723c */ /* 0x044ff000000418ff */
[----:B------:R-:W-:Y:S08]  /*44f0*/  HMMA.16816.F32.BF16 R144, R144, R20, RZ ;  /* 0x000000149090723c */ /* 0x000ff000000418ff */
[C---:B---3--:R-:W-:Y:S08]  /*4500*/  HMMA.16816.F32.BF16 R160, R176.reuse, R166, R160 ;  /* 0x000000a6b0a0723c */ /* 0x048ff000000418a0 */
[----:B------:R-:W-:Y:S01]  /*4510*/  HMMA.16816.F32.BF16 R176, R176, R22, R200 ;  /* 0x00000016b0b0723c */ /* 0x000fe200000418c8 */
[----:B------:R-:W-:Y:S07]  /*4520*/  LDSM.16.MT88.4 R200, [R8+0x2000] ;  /* 0x0020000008c8783b */ /* 0x000fee0000004200 */
[C---:B----4-:R-:W-:Y:S01]  /*4530*/  HMMA.16816.F32.BF16 R164, R128.reuse, R166, R156 ;  /* 0x000000a680a4723c */ /* 0x050fe2000004189c */
[----:B------:R-:W0:Y:S07]  /*4540*/  LDSM.16.M88.4 R156, [R180+0x8800] ;  /* 0x00880000b49c783b */ /* 0x000e2e0000000200 */
[----:B------:R-:W-:Y:S01]  /*4550*/  HMMA.16816.F32.BF16 R20, R128, R22, R144 ;  /* 0x000000168014723c */ /* 0x000fe20000041890 */
[----:B------:R-:W1:Y:S04]  /*4560*/  LDSM.16.M88.4 R144, [R180+0x8000] ;  /* 0x00800000b490783b */ /* 0x000e680000000200 */
[----:B------:R-:W2:Y:S03]  /*4570*/  LDSM.16.MT88.4 R128, [R8+0x2080] ;  /* 0x002080000880783b */ /* 0x000ea60000004200 */
[C---:B0-----:R-:W-:Y:S08]  /*4580*/  HMMA.16816.F32.BF16 R176, R200.reuse, R156, R176 ;  /* 0x0000009cc8b0723c */ /* 0x041ff000000418b0 */
[-C--:B-1----:R-:W-:Y:S01]  /*4590*/  HMMA.16816.F32.BF16 R160, R200, R144.reuse, R160 ;  /* 0x00000090c8a0723c */ /* 0x082fe200000418a0 */
[----:B------:R-:W0:Y:S07]  /*45a0*/  LDSM.16.MT88.4 R200, [R8+0x3000] ;  /* 0x0030000008c8783b */ /* 0x000e2e0000004200 */
[C---:B--2---:R-:W-:Y:S08]  /*45b0*/  HMMA.16816.F32.BF16 R164, R128.reuse, R144, R164 ;  /* 0x0000009080a4723c */ /* 0x044ff000000418a4 */
[----:B------:R-:W-:Y:S01]  /*45c0*/  HMMA.16816.F32.BF16 R20, R128, R156, R20 ;  /* 0x0000009c8014723c */ /* 0x000fe20000041814 */
[----:B------:R-:W1:Y:S07]  /*45d0*/  LDSM.16.MT88.4 R128, [R8+0x3080] ;  /* 0x003080000880783b */ /* 0x000e6e0000004200 */
[C---:B0-----:R-:W-:Y:S08]  /*45e0*/  HMMA.16816.F32.BF16 R176, R200.reuse, R158, R176 ;  /* 0x0000009ec8b0723c */ /* 0x041ff000000418b0 */
[----:B------:R-:W-:Y:S01]  /*45f0*/  HMMA.16816.F32.BF16 R160, R200, R146, R160 ;  /* 0x00000092c8a0723c */ /* 0x000fe200000418a0 */
[----:B------:R-:W-:Y:S07]  /*4600*/  LDSM.16.MT88.4 R200, [R8+0x4080] ;  /* 0x0040800008c8783b */ /* 0x000fee0000004200 */
[C---:B-1----:R-:W-:Y:S01]  /*4610*/  HMMA.16816.F32.BF16 R156, R128.reuse, R158, R20 ;  /* 0x0000009e809c723c */ /* 0x042fe20000041814 */
[----:B------:R-:W0:Y:S07]  /*4620*/  LDSM.16.M88.4 R20, [R16+0x8080] ;  /* 0x008080001014783b */ /* 0x000e2e0000000200 */
[----:B------:R-:W-:Y:S01]  /*4630*/  HMMA.16816.F32.BF16 R144, R128, R146, R164 ;  /* 0x000000928090723c */ /* 0x000fe200000418a4 */
[----:B------:R-:W1:Y:S04]  /*4640*/  LDSM.16.M88.4 R128, [R16+0x8880] ;  /* 0x008880001080783b */ /* 0x000e680000000200 */
[----:B------:R-:W2:Y:S03]  /*4650*/  LDSM.16.MT88.4 R164, [R8+0x5000] ;  /* 0x0050000008a4783b */ /* 0x000ea60000004200 */
[C---:B0-----:R-:W-:Y:S08]  /*4660*/  HMMA.16816.F32.BF16 R160, R204.reuse, R20, R160 ;  /* 0x00000014cca0723c */ /* 0x041ff000000418a0 */
[----:B-1----:R-:W-:Y:S01]  /*4670*/  HMMA.16816.F32.BF16 R176, R204, R128, R176 ;  /* 0x00000080ccb0723c */ /* 0x002fe200000418b0 */
[----:B------:R-:W-:Y:S11]  /*4680*/  LDSM.16.M88.4 R204, [R180+0x8080] ;  /* 0x00808000b4cc783b */ /* 0x000ff60000000200 */
[----:B------:R-:W-:Y:S04]  /*4690*/  @!UPT UIADD3 URZ, URZ, URZ, URZ ;  /* 0x0000003f3f3ff290 */ /* 0x000fe8000fffe03f */
[C---:B--2---:R-:W-:Y:S08]  /*46a0*/  HMMA.16816.F32.BF16 R160, R164.reuse, R22, R160 ;  /* 0x00000016a4a0723c */ /* 0x044ff000000418a0 */
[----:B------:R-:W-:Y:S01]  /*46b0*/  HMMA.16816.F32.BF16 R164, R164, R130, R176 ;  /* 0x00000082a4a4723c */ /* 0x000fe200000418b0 */
[----:B------:R-:W0:Y:S07]  /*46c0*/  LDSM.16.MT88.4 R176, [R8+0x5080] ;  /* 0x0050800008b0783b */ /* 0x000e2e0000004200 */
[C---:B------:R-:W-:Y:S08]  /*46d0*/  HMMA.16816.F32.BF16 R144, R200.reuse, R20, R144 ;  /* 0x00000014c890723c */ /* 0x040ff00000041890 */
[----:B------:R-:W-:Y:S01]  /*46e0*/  HMMA.16816.F32.BF16 R156, R200, R128, R156 ;  /* 0x00000080c89c723c */ /* 0x000fe2000004189c */
[----:B------:R-:W1:Y:S01]  /*46f0*/  LDSM.16.MT88.4 R200, [R8+0x6000] ;  /* 0x0060000008c8783b */ /* 0x000e620000004200 */
[----:B------:R-:W-:-:S04]  /*4700*/  IMAD.WIDE R20, R11, 0x2, R226 ;  /* 0x000000020b147825 */ /* 0x000fc800078e02e2 */
[C---:B------:R-:W-:Y:S01]  /*4710*/  IMAD.WIDE R14, R11.reuse, 0x2, R224 ;  /* 0x000000020b0e7825 */ /* 0x040fe200078e02e0 */
[----:B------:R2:W3:Y:S03]  /*4720*/  LDG.E.U16 R10, [R20.64] ;  /* 0x00000006140a7981 */ /* 0x0004e6000c1e1500 */
[C---:B------:R-:W-:Y:S01]  /*4730*/  IMAD.WIDE R4, R11.reuse, 0x2, R230 ;  /* 0x000000020b047825 */ /* 0x040fe200078e02e6 */
[----:B------:R4:W5:Y:S05]  /*4740*/  LDG.E.U16 R13, [R14.64] ;  /* 0x000000060e0d7981 */ /* 0x00096a000c1e1500 */
[----:B------:R4:W3:Y:S01]  /*4750*/  LDG.E.U16 R5, [R4.64] ;  /* 0x0000000604057981 */ /* 0x0008e2000c1e1500 */
[C---:B--2---:R-:W-:Y:S01]  /*4760*/  IMAD.WIDE R20, R11.reuse, 0x2, R218 ;  /* 0x000000020b147825 */ /* 0x044fe200078e02da */
[C---:B0-----:R-:W-:Y:S03]  /*4770*/  HMMA.16816.F32.BF16 R144, R176.reuse, R22, R144 ;  /* 0x00000016b090723c */ /* 0x041fe60000041890 */
[C---:B----4-:R-:W-:Y:S01]  /*4780*/  IMAD.WIDE R14, R11.reuse, 0x2, R222 ;  /* 0x000000020b0e7825 */ /* 0x050fe200078e02de */
[----:B------:R0:W2:Y:S03]  /*4790*/  LDG.E.U16 R4, [R20.64] ;  /* 0x0000000614047981 */ /* 0x0000a6000c1e1500 */
[C---:B------:R-:W-:Y:S01]  /*47a0*/  IMAD.WIDE R22, R11.reuse, 0x2, R228 ;  /* 0x000000020b167825 */ /* 0x040fe200078e02e4 */
[----:B------:R-:W-:Y:S01]  /*47b0*/  HMMA.16816.F32.BF16 R156, R176, R130, R156 ;  /* 0x00000082b09c723c */ /* 0x000fe2000004189c */
[----:B------:R-:W4:Y:S04]  /*47c0*/  LDSM.16.MT88.4 R128, [R8+0x6080] ;  /* 0x006080000880783b */ /* 0x000f280000004200 */
[----:B------:R0:W3:Y:S04]  /*47d0*/  LDG.E.U16 R6, [R22.64] ;  /* 0x0000000616067981 */ /* 0x0000e8000c1e1500 */
[----:B------:R1:W3:Y:S01]  /*47e0*/  LDG.E.U16 R14, [R14.64] ;  /* 0x000000060e0e7981 */ /* 0x0002e2000c1e1500 */
[----:B0-----:R-:W-:-:S05]  /*47f0*/  IMAD.WIDE R22, R11, 0x2, R220 ;  /* 0x000000020b167825 */ /* 0x001fca00078e02dc */
[----:B-1----:R0:W3:Y:S04]  /*4800*/  LDG.E.U16 R15, [R22.64] ;  /* 0x00000006160f7981 */ /* 0x0020e8000c1e1500 */
[----:B0-----:R-:W0:Y:S01]  /*4810*/  LDSM.16.MT88.4 R20, [R8+0x7000] ;  /* 0x007000000814783b */ /* 0x001e220000004200 */
[C---:B------:R-:W-:Y:S08]  /*4820*/  HMMA.16816.F32.BF16 R160, R200.reuse, R204, R160 ;  /* 0x000000ccc8a0723c */ /* 0x040ff000000418a0 */
[----:B------:R-:W-:Y:S01]  /*4830*/  HMMA.16816.F32.BF16 R164, R200, R208, R164 ;  /* 0x000000d0c8a4723c */ /* 0x000fe200000418a4 */
[----:B------:R-:W-:-:S07]  /*4840*/  IMAD.WIDE R24, R11, 0x2, R198 ;  /* 0x000000020b187825 */ /* 0x000fce00078e02c6 */
[C---:B----4-:R-:W-:Y:S08]  /*4850*/  HMMA.16816.F32.BF16 R144, R128.reuse, R204, R144 ;  /* 0x000000cc8090723c */ /* 0x050ff00000041890 */
[----:B------:R-:W-:Y:S01]  /*4860*/  HMMA.16816.F32.BF16 R156, R128, R208, R156 ;  /* 0x000000d0809c723c */ /* 0x000fe2000004189c */
[----:B------:R1:W4:Y:S02]  /*4870*/  LDG.E.U16 R129, [R24.64] ;  /* 0x0000000618817981 */ /* 0x000324000c1e1500 */
[----:B-1----:R-:W-:-:S05]  /*4880*/  IMAD.WIDE R24, R11, 0x2, R196 ;  /* 0x000000020b187825 */ /* 0x002fca00078e02c4 */
[C---:B0-----:R-:W-:Y:S01]  /*4890*/  HMMA.16816.F32.BF16 R160, R20.reuse, R206, R160 ;  /* 0x000000ce14a0723c */ /* 0x041fe200000418a0 */
[----:B------:R0:W4:Y:S07]  /*48a0*/  LDG.E.U16 R128, [R24.64] ;  /* 0x0000000618807981 */ /* 0x00012e000c1e1500 */
[----:B------:R-:W-:Y:S01]  /*48b0*/  HMMA.16816.F32.BF16 R164, R20, R210, R164 ;  /* 0x000000d214a4723c */ /* 0x000fe200000418a4 */
[----:B0-----:R-:W-:-:S06]  /*48c0*/  IMAD.WIDE R24, R11, 0x2, R194 ;  /* 0x000000020b187825 */ /* 0x001fcc00078e02c2 */
[C---:B------:R-:W-:Y:S01]  /*48d0*/  IMAD.WIDE R20, R11.reuse, 0x2, R216 ;  /* 0x000000020b147825 */ /* 0x040fe200078e02d8 */
[----:B------:R0:W4:Y:S04]  /*48e0*/  LDG.E.U16 R19, [R24.64] ;  /* 0x0000000618137981 */ /* 0x000128000c1e1500 */
[----:B------:R1:W4:Y:S01]  /*48f0*/  LDG.E.U16 R179, [R20.64] ;  /* 0x0000000614b37981 */ /* 0x000322000c1e1500 */
[----:B0-----:R-:W-:-:S04]  /*4900*/  IMAD.WIDE R24, R11, 0x2, R192 ;  /* 0x000000020b187825 */ /* 0x001fc800078e02c0 */
[C---:B-1----:R-:W-:Y:S01]  /*4910*/  IMAD.WIDE R20, R11.reuse, 0x2, R214 ;  /* 0x000000020b147825 */ /* 0x042fe200078e02d6 */
[----:B------:R0:W4:Y:S04]  /*4920*/  LDG.E.U16 R200, [R24.64] ;  /* 0x0000000618c87981 */ /* 0x000128000c1e1500 */
[----:B------:R1:W4:Y:S01]  /*4930*/  LDG.E.U16 R178, [R20.64] ;  /* 0x0000000614b27981 */ /* 0x000322000c1e1500 */
[----:B------:R-:W-:-:S04]  /*4940*/  IMAD.WIDE R130, R11, 0x2, R188 ;  /* 0x000000020b827825 */ /* 0x000fc800078e02bc */
[C---:B0-----:R-:W-:Y:S02]  /*4950*/  IMAD.WIDE R24, R11.reuse, 0x2, R190 ;  /* 0x000000020b187825 */ /* 0x041fe400078e02be */
[----:B------:R0:W4:Y:S02]  /*4960*/  LDG.E.U16 R130, [R130.64] ;  /* 0x0000000682827981 */ /* 0x000124000c1e1500 */
[----:B-1----:R-:W-:Y:S02]  /*4970*/  IMAD.WIDE R20, R11, 0x2, R212 ;  /* 0x000000020b147825 */ /* 0x002fe400078e02d4 */
[----:B------:R1:W4:Y:S04]  /*4980*/  LDG.E.U16 R25, [R24.64] ;  /* 0x0000000618197981 */ /* 0x000328000c1e1500 */
[----:B------:R0:W4:Y:S04]  /*4990*/  LDG.E.U16 R187, [R20.64] ;  /* 0x0000000614bb7981 */ /* 0x000128000c1e1500 */
[----:B0-----:R-:W0:Y:S04]  /*49a0*/  LDSM.16.MT88.4 R20, [R8+0x7080] ;  /* 0x007080000814783b */ /* 0x001e280000004200 */
[----:B------:R-:W1:Y:S01]  /*49b0*/  S2R R180, SR_TID.X ;  /* 0x0000000000b47919 */ /* 0x000e620000002100 */
[----:B------:R-:W-:-:S02]  /*49c0*/  FMUL R160, R160, c[0x0][0x188] ;  /* 0x00006200a0a07a20 */ /* 0x000fc40000400000 */
[----:B------:R-:W-:Y:S01]  /*49d0*/  FMUL R161, R161, c[0x0][0x188] ;  /* 0x00006200a1a17a20 */ /* 0x000fe20000400000 */
[C---:B------:R-:W-:Y:S01]  /*49e0*/  IADD3 R203, R7.reuse, 0x40, RZ ;  /* 0x0000004007cb7810 */ /* 0x040fe20007ffe0ff */
[----:B------:R-:W-:Y:S01]  /*49f0*/  FMUL R164, R164, c[0x0][0x188] ;  /* 0x00006200a4a47a20 */ /* 0x000fe20000400000 */
[C---:B------:R-:W-:Y:S01]  /*4a00*/  IADD3 R202, R7.reuse, 0x8, RZ ;  /* 0x0000000807ca7810 */ /* 0x040fe20007ffe0ff */
[----:B------:R-:W-:Y:S01]  /*4a10*/  FMUL R162, R162, c[0x0][0x188] ;  /* 0x00006200a2a27a20 */ /* 0x000fe20000400000 */
[----:B------:R-:W-:Y:S01]  /*4a20*/  IADD3 R181, R7, 0x48, RZ ;  /* 0x0000004807b57810 */ /* 0x000fe20007ffe0ff */
[----:B------:R-:W-:Y:S01]  /*4a30*/  FMUL R166, R166, c[0x0][0x188] ;  /* 0x00006200a6a67a20 */ /* 0x000fe20000400000 */
[----:B------:R-:W-:Y:S01]  /*4a40*/  BAR.SYNC.DEFER_BLOCKING 0x0 ;  /* 0x0000000000007b1d */ /* 0x000fe20000010000 */
[----:B-1----:R-:W-:Y:S01]  /*4a50*/  LOP3.LUT R180, R180, 0x3, RZ, 0xc0, !PT ;  /* 0x00000003b4b47812 */ /* 0x002fe200078ec0ff */
[C---:B0-----:R-:W-:Y:S08]  /*4a60*/  HMMA.16816.F32.BF16 R144, R20.reuse, R206, R144 ;  /* 0x000000ce1490723c */ /* 0x041ff00000041890 */
[----:B------:R-:W-:Y:S07]  /*4a70*/  HMMA.16816.F32.BF16 R156, R20, R210, R156 ;  /* 0x000000d2149c723c */ /* 0x000fee000004189c */
[----:B------:R-:W-:-:S04]  /*4a80*/  LEA R20, P0, R180, UR4, 0x1 ;  /* 0x00000004b4147c11 */ /* 0x000fc8000f8008ff */
[CC--:B------:R-:W-:Y:S02]  /*4a90*/  ISETP.GT.U32.AND P2, PT, R20.reuse, R7.reuse, PT ;  /* 0x000000071400720c */ /* 0x0c0fe40003f44070 */
[C---:B------:R-:W-:Y:S02]  /*4aa0*/  IADD3 R23, P3, R20.reuse, 0x8, RZ ;  /* 0x0000000814177810 */ /* 0x040fe40007f7e0ff */
[----:B------:R-:W-:Y:S02]  /*4ab0*/  IADD3.X R131, RZ, UR5, RZ, P0, !PT ;  /* 0x00000005ff837c10 */ /* 0x000fe400087fe4ff */
[-C--:B------:R-:W-:Y:S02]  /*4ac0*/  ISETP.GE.U32.AND P1, PT, R20, R7.reuse, PT ;  /* 0x000000071400720c */ /* 0x080fe40003f26070 */
[----:B------:R-:W-:Y:S02]  /*4ad0*/  ISETP.GT.U32.AND P0, PT, R23, R7, PT ;  /* 0x000000071700720c */ /* 0x000fe40003f04070 */
[----:B------:R-:W-:-:S02]  /*4ae0*/  ISETP.GT.U32.AND.EX P2, PT, R131, RZ, PT, P2 ;  /* 0x000000ff8300720c */ /* 0x000fc40003f44120 */
[----:B------:R-:W-:Y:S02]  /*4af0*/  IADD3 R176, P4, R20, 0x9, RZ ;  /* 0x0000000914b07810 */ /* 0x000fe40007f9e0ff */
[----:B------:R-:W-:Y:S02]  /*4b00*/  IADD3.X R24, RZ, R131, RZ, P3, !PT ;  /* 0x00000083ff187210 */ /* 0x000fe40001ffe4ff */
[----:B------:R-:W-:Y:S02]  /*4b10*/  ISETP.GE.U32.AND.EX P1, PT, R131, RZ, PT, P1 ;  /* 0x000000ff8300720c */ /* 0x000fe40003f26110 */
[----:B------:R-:W-:Y:S02]  /*4b20*/  ISETP.GT.U32.AND P3, PT, R176, R7, PT ;  /* 0x00000007b000720c */ /* 0x000fe40003f64070 */
[----:B------:R-:W-:Y:S02]  /*4b30*/  ISETP.GT.U32.AND.EX P0, PT, R24, RZ, PT, P0 ;  /* 0x000000ff1800720c */ /* 0x000fe40003f04100 */
[----:B------:R-:W-:-:S02]  /*4b40*/  IADD3.X R177, RZ, R131, RZ, P4, !PT ;  /* 0x00000083ffb17210 */ /* 0x000fc400027fe4ff */
[----:B------:R-:W-:Y:S02]  /*4b50*/  FSEL R160, R160, -INF , !P2 ;  /* 0xff800000a0a07808 */ /* 0x000fe40005000000 */
[----:B------:R-:W-:Y:S01]  /*4b60*/  FSEL R161, R161, -INF , !P1 ;  /* 0xff800000a1a17808 */ /* 0x000fe20004800000 */
[----:B------:R-:W-:Y:S01]  /*4b70*/  FMUL R21, R165, c[0x0][0x188] ;  /* 0x00006200a5157a20 */ /* 0x000fe20000400000 */
[----:B------:R-:W-:Y:S02]  /*4b80*/  ISETP.GT.U32.AND.EX P1, PT, R177, RZ, PT, P3 ;  /* 0x000000ffb100720c */ /* 0x000fe40003f24130 */
[----:B------:R-:W-:Y:S02]  /*4b90*/  FSEL R164, R164, -INF , !P0 ;  /* 0xff800000a4a47808 */ /* 0x000fe40004000000 */
[----:B------:R-:W-:Y:S02]  /*4ba0*/  FMNMX R22, R160, R161, !PT ;  /* 0x000000a1a0167209 */ /* 0x000fe40007800000 */
[----:B------:R-:W-:-:S02]  /*4bb0*/  FSEL R21, R21, -INF , !P1 ;  /* 0xff80000015157808 */ /* 0x000fc40004800000 */
[----:B------:R-:W-:Y:S02]  /*4bc0*/  FMNMX R22, R164, R22, !PT ;  /* 0x00000016a4167209 */ /* 0x000fe40007800000 */
[-C--:B------:R-:W-:Y:S02]  /*4bd0*/  ISETP.GT.U32.AND P1, PT, R23, R203.reuse, PT ;  /* 0x000000cb1700720c */ /* 0x080fe40003f24070 */
[----:B------:R-:W-:Y:S01]  /*4be0*/  FMNMX R165, R21, R22, !PT ;  /* 0x0000001615a57209 */ /* 0x000fe20007800000 */
[----:B------:R-:W-:Y:S01]  /*4bf0*/  FMUL R22, R156, c[0x0][0x188] ;  /* 0x000062009c167a20 */ /* 0x000fe20000400000 */
[CC--:B------:R-:W-:Y:S02]  /*4c00*/  ISETP.GT.U32.AND P3, PT, R20.reuse, R202.reuse, PT ;  /* 0x000000ca1400720c */ /* 0x0c0fe40003f64070 */
[----:B------:R-:W-:Y:S02]  /*4c10*/  ISETP.GE.U32.AND P4, PT, R20, R202, PT ;  /* 0x000000ca1400720c */ /* 0x000fe40003f86070 */
[----:B------:R-:W-:Y:S01]  /*4c20*/  ISETP.GT.U32.AND.EX P1, PT, R24, RZ, PT, P1 ;  /* 0x000000ff1800720c */ /* 0x000fe20003f24110 */
[----:B------:R-:W-:Y:S01]  /*4c30*/  FMUL R156, R163, c[0x0][0x188] ;  /* 0x00006200a39c7a20 */ /* 0x000fe20000400000 */
[----:B------:R-:W-:-:S02]  /*4c40*/  ISETP.GT.U32.AND P5, PT, R20, R203, PT ;  /* 0x000000cb1400720c */ /* 0x000fc40003fa4070 */
[C---:B------:R-:W-:Y:S02]  /*4c50*/  ISETP.GT.U32.AND.EX P3, PT, R131.reuse, RZ, PT, P3 ;  /* 0x000000ff8300720c */ /* 0x040fe40003f64130 */
[----:B------:R-:W-:Y:S02]  /*4c60*/  FSEL R22, R22, -INF , !P1 ;  /* 0xff80000016167808 */ /* 0x000fe40004800000 */
[----:B------:R-:W-:Y:S01]  /*4c70*/  ISETP.GE.U32.AND.EX P4, PT, R131, RZ, PT, P4 ;  /* 0x000000ff8300720c */ /* 0x000fe20003f86140 */
[----:B------:R-:W-:Y:S01]  /*4c80*/  FMUL R144, R144, c[0x0][0x188] ;  /* 0x0000620090907a20 */ /* 0x000fe20000400000 */
[C---:B------:R-:W-:Y:S02]  /*4c90*/  ISETP.GE.U32.AND P6, PT, R20.reuse, R203, PT ;  /* 0x000000cb1400720c */ /* 0x040fe40003fc6070 */
[CC--:B------:R-:W-:Y:S02]  /*4ca0*/  ISETP.GT.U32.AND P0, PT, R20.reuse, R181.reuse, PT ;  /* 0x000000b51400720c */ /* 0x0c0fe40003f04070 */
[----:B------:R-:W-:-:S02]  /*4cb0*/  ISETP.GE.U32.AND P1, PT, R20, R181, PT ;  /* 0x000000b51400720c */ /* 0x000fc40003f26070 */
[C---:B------:R-:W-:Y:S02]  /*4cc0*/  ISETP.GT.U32.AND.EX P5, PT, R131.reuse, RZ, PT, P5 ;  /* 0x000000ff8300720c */ /* 0x040fe40003fa4150 */
[----:B------:R-:W-:Y:S02]  /*4cd0*/  FSEL R162, R162, -INF , !P3 ;  /* 0xff800000a2a27808 */ /* 0x000fe40005800000 */
[----:B------:R-:W-:Y:S02]  /*4ce0*/  ISETP.GT.U32.AND P3, PT, R176, R202, PT ;  /* 0x000000cab000720c */ /* 0x000fe40003f64070 */
[----:B------:R-:W-:Y:S02]  /*4cf0*/  FSEL R156, R156, -INF , !P4 ;  /* 0xff8000009c9c7808 */ /* 0x000fe40006000000 */
[C---:B------:R-:W-:Y:S02]  /*4d00*/  ISETP.GE.U32.AND.EX P6, PT, R131.reuse, RZ, PT, P6 ;  /* 0x000000ff8300720c */ /* 0x040fe40003fc6160 */
[----:B------:R-:W-:-:S02]  /*4d10*/  ISETP.GT.U32.AND.EX P0, PT, R131, RZ, PT, P0 ;  /* 0x000000ff8300720c */ /* 0x000fc40003f04100 */
[----:B------:R-:W-:Y:S01]  /*4d20*/  ISETP.GE.U32.AND.EX P1, PT, R131, RZ, PT, P1 ;  /* 0x000000ff8300720c */ /* 0x000fe20003f26110 */
[----:B------:R-:W-:Y:S01]  /*4d30*/  FMUL R131, R145, c[0x0][0x188] ;  /* 0x0000620091837a20 */ /* 0x000fe20000400000 */
[----:B------:R-:W-:Y:S01]  /*4d40*/  FSEL R145, R144, -INF , !P5 ;  /* 0xff80000090917808 */ /* 0x000fe20006800000 */
[----:B------:R-:W-:Y:S01]  /*4d50*/  FMUL R167, R167, c[0x0][0x188] ;  /* 0x00006200a7a77a20 */ /* 0x000fe20000400000 */
[----:B------:R-:W-:Y:S02]  /*4d60*/  FSEL R20, R166, -INF , !P2 ;  /* 0xff800000a6147808 */ /* 0x000fe40005000000 */
[----:B------:R-:W-:Y:S02]  /*4d70*/  ISETP.GT.U32.AND.EX P3, PT, R177, RZ, PT, P3 ;  /* 0x000000ffb100720c */ /* 0x000fe40003f64130 */
[----:B------:R-:W-:Y:S02]  /*4d80*/  FMNMX R144, R162, R156, !PT ;  /* 0x0000009ca2907209 */ /* 0x000fe40007800000 */
[----:B------:R-:W-:Y:S01]  /*4d90*/  ISETP.GT.U32.AND P2, PT, R23, R181, PT ;  /* 0x000000b51700720c */ /* 0x000fe20003f44070 */
[----:B------:R-:W-:Y:S01]  /*4da0*/  FMUL R23, R157, c[0x0][0x188] ;  /* 0x000062009d177a20 */ /* 0x000fe20000400000 */
[----:B------:R-:W-:-:S02]  /*4db0*/  FSEL R157, R167, -INF , !P3 ;  /* 0xff800000a79d7808 */ /* 0x000fc40005800000 */
[----:B------:R-:W-:-:S04]  /*4dc0*/  FMNMX R144, R20, R144, !PT ;  /* 0x0000009014907209 */ /* 0x000fc80007800000 */
[----:B------:R-:W-:-:S05]  /*4dd0*/  FMNMX R144, R157, R144, !PT ;  /* 0x000000909d907209 */ /* 0x000fca0007800000 */
[----:B------:R-:W0:Y:S04]  /*4de0*/  SHFL.BFLY PT, R166, R144, 0x2, 0x1f ;  /* 0x0c401f0090a67f89 */ /* 0x000e2800000e0000 */
[----:B------:R-:W1:Y:S04]  /*4df0*/  SHFL.BFLY PT, R180, R165, 0x2, 0x1f ;  /* 0x0c401f00a5b47f89 */ /* 0x000e6800000e0000 */
[----:B--2---:R-:W-:Y:S01]  /*4e00*/  STS.U16 [R17+0x8600], R4 ;  /* 0x0086000411007388 */ /* 0x004fe20000000400 */
[----:B------:R-:W-:Y:S02]  /*4e10*/  ISETP.GT.U32.AND P4, PT, R176, R203, PT ;  /* 0x000000cbb000720c */ /* 0x000fe40003f84070 */
[----:B------:R-:W-:-:S02]  /*4e20*/  FSEL R131, R131, -INF , !P6 ;  /* 0xff80000083837808 */ /* 0x000fc40007000000 */
[----:B0-----:R-:W-:-:S05]  /*4e30*/  FMNMX R166, R144, R166, !PT ;  /* 0x000000a690a67209 */ /* 0x001fca0007800000 */
[----:B------:R-:W0:Y:S01]  /*4e40*/  SHFL.BFLY PT, R4, R166, 0x1, 0x1f ;  /* 0x0c201f00a6047f89 */ /* 0x000e2200000e0000 */
[----:B-1----:R-:W-:Y:S01]  /*4e50*/  FMNMX R180, R165, R180, !PT ;  /* 0x000000b4a5b47209 */ /* 0x002fe20007800000 */
[----:B------:R-:W-:Y:S01]  /*4e60*/  FMUL R146, R146, c[0x0][0x188] ;  /* 0x0000620092927a20 */ /* 0x000fe20000400000 */
[----:B------:R-:W-:Y:S01]  /*4e70*/  ISETP.GT.U32.AND.EX P4, PT, R177, RZ, PT, P4 ;  /* 0x000000ffb100720c */ /* 0x000fe20003f84140 */
[----:B------:R-:W-:Y:S01]  /*4e80*/  FMUL R147, R147, c[0x0][0x188] ;  /* 0x0000620093937a20 */ /* 0x000fe20000400000 */
[----:B------:R-:W-:Y:S01]  /*4e90*/  FMNMX R165, R145, R131, !PT ;  /* 0x0000008391a57209 */ /* 0x000fe20007800000 */
[----:B---3--:R1:W-:Y:S01]  /*4ea0*/  STS.U16 [R17+0x8100], R6 ;  /* 0x0081000611007388 */ /* 0x0083e20000000400 */
[----:B------:R-:W-:Y:S02]  /*4eb0*/  FSEL R23, R23, -INF , !P4 ;  /* 0xff80000017177808 */ /* 0x000fe40006000000 */
[----:B------:R-:W-:Y:S02]  /*4ec0*/  FMNMX R165, R22, R165, !PT ;  /* 0x000000a516a57209 */ /* 0x000fe40007800000 */
[----:B------:R-:W-:-:S02]  /*4ed0*/  ISETP.GT.U32.AND P3, PT, R176, R181, PT ;  /* 0x000000b5b000720c */ /* 0x000fc40003f64070 */
[----:B------:R-:W-:Y:S02]  /*4ee0*/  ISETP.GT.U32.AND.EX P2, PT, R24, RZ, PT, P2 ;  /* 0x000000ff1800720c */ /* 0x000fe40003f44120 */
[----:B------:R-:W-:Y:S01]  /*4ef0*/  FSEL R146, R146, -INF , !P0 ;  /* 0xff80000092927808 */ /* 0x000fe20004000000 */
[----:B-1----:R-:W-:Y:S01]  /*4f00*/  FMUL R6, R158, c[0x0][0x188] ;  /* 0x000062009e067a20 */ /* 0x002fe20000400000 */
[----:B------:R-:W-:Y:S01]  /*4f10*/  FSEL R147, R147, -INF , !P1 ;  /* 0xff80000093937808 */ /* 0x000fe20004800000 */
[----:B------:R1:W-:Y:S01]  /*4f20*/  STS.U16 [R17+0x8000], R5 ;  /* 0x0080000511007388 */ /* 0x0003e20000000400 */
[----:B------:R-:W-:Y:S01]  /*4f30*/  FMUL R144, R159, c[0x0][0x188] ;  /* 0x000062009f907a20 */ /* 0x000fe20000400000 */
[----:B------:R-:W-:Y:S02]  /*4f40*/  FMNMX R165, R23, R165, !PT ;  /* 0x000000a517a57209 */ /* 0x000fe40007800000 */
[----:B------:R-:W-:Y:S02]  /*4f50*/  ISETP.GT.U32.AND.EX P3, PT, R177, RZ, PT, P3 ;  /* 0x000000ffb100720c */ /* 0x000fe40003f64130 */
[----:B------:R-:W-:-:S02]  /*4f60*/  FSEL R6, R6, -INF , !P2 ;  /* 0xff80000006067808 */ /* 0x000fc40005000000 */
[----:B-1----:R-:W-:Y:S01]  /*4f70*/  FMNMX R5, R146, R147, !PT ;  /* 0x0000009392057209 */ /* 0x002fe20007800000 */
[----:B------:R-:W1:Y:S01]  /*4f80*/  SHFL.BFLY PT, R167, R165, 0x2, 0x1f ;  /* 0x0c401f00a5a77f89 */ /* 0x000e6200000e0000 */
[----:B------:R-:W-:Y:S02]  /*4f90*/  FSEL R144, R144, -INF , !P3 ;  /* 0xff80000090907808 */ /* 0x000fe40005800000 */
[----:B------:R-:W-:Y:S01]  /*4fa0*/  FMNMX R5, R6, R5, !PT ;  /* 0x0000000506057209 */ /* 0x000fe20007800000 */
[----:B-----5:R0:W-:Y:S02]  /*4fb0*/  STS.U16 [R17+0x8300], R13 ;  /* 0x0083000d11007388 */ /* 0x0201e40000000400 */
[----:B0-----:R-:W-:Y:S02]  /*4fc0*/  FMNMX R13, R166, R4, !PT ;  /* 0x00000004a60d7209 */ /* 0x001fe40007800000 */
[----:B------:R-:W-:-:S05]  /*4fd0*/  FMNMX R4, R144, R5, !PT ;  /* 0x0000000590047209 */ /* 0x000fca0007800000 */
[----:B------:R-:W0:Y:S01]  /*4fe0*/  SHFL.BFLY PT, R5, R4, 0x2, 0x1f ;  /* 0x0c401f0004057f89 */ /* 0x000e2200000e0000 */
[----:B------:R-:W-:Y:S02]  /*4ff0*/  FMNMX R13, R13, R2, !PT ;  /* 0x000000020d0d7209 */ /* 0x000fe40007800000 */
[----:B-1----:R-:W-:Y:S01]  /*5000*/  FMNMX R167, R165, R167, !PT ;  /* 0x000000a7a5a77209 */ /* 0x002fe20007800000 */
[----:B------:R-:W1:Y:S02]  /*5010*/  SHFL.BFLY PT, R163, R180, 0x1, 0x1f ;  /* 0x0c201f00b4a37f89 */ /* 0x000e6400000e0000 */
[----:B------:R-:W-:Y:S02]  /*5020*/  FADD R156, R156, -R13 ;  /* 0x8000000d9c9c7221 */ /* 0x000fe40000000000 */
[----:B------:R-:W-:Y:S02]  /*5030*/  STS.U16 [R17+0x8400], R14 ;  /* 0x0084000e11007388 */ /* 0x000fe40000000400 */
[----:B------:R-:W-:-:S02]  /*5040*/  FMUL R156, R156, 1.4426950216293334961 ;  /* 0x3fb8aa3b9c9c7820 */ /* 0x000fc40000400000 */
[----:B------:R-:W2:Y:S04]  /*5050*/  SHFL.BFLY PT, R14, R167, 0x1, 0x1f ;  /* 0x0c201f00a70e7f89 */ /* 0x000ea800000e0000 */
[----:B------:R0:W-:Y:S02]  /*5060*/  STS.U16 [R17+0x8500], R15 ;  /* 0x0085000f11007388 */ /* 0x0001e40000000400 */
[----:B0-----:R-:W-:Y:S02]  /*5070*/  FMNMX R15, R4, R5, !PT ;  /* 0x00000005040f7209 */ /* 0x001fe40007800000 */
[----:B------:R-:W-:Y:S04]  /*5080*/  STS.U16 [R17+0x8200], R10 ;  /* 0x0082000a11007388 */ /* 0x000fe80000000400 */
[----:B----4-:R-:W-:Y:S04]  /*5090*/  STS.U16 [R17+0x8700], R179 ;  /* 0x008700b311007388 */ /* 0x010fe80000000400 */
[----:B------:R0:W-:Y:S02]  /*50a0*/  STS.U16 [R17+0x8800], R178 ;  /* 0x008800b211007388 */ /* 0x0001e40000000400 */
[----:B0-----:R0:W-:Y:S02]  /*50b0*/  MUFU.EX2 R178, R156 ;  /* 0x0000009c00b27308 */ /* 0x0011e40000000800 */
[----:B------:R-:W-:Y:S04]  /*50c0*/  STS.U16 [R17+0x8a00], R129 ;  /* 0x008a008111007388 */ /* 0x000fe80000000400 */
[----:B0-----:R-:W0:Y:S04]  /*50d0*/  SHFL.BFLY PT, R156, R15, 0x1, 0x1f ;  /* 0x0c201f000f9c7f89 */ /* 0x001e2800000e0000 */
[----:B------:R-:W-:Y:S04]  /*50e0*/  STS.U16 [R17+0x8900], R187 ;  /* 0x008900bb11007388 */ /* 0x000fe80000000400 */
[----:B------:R-:W-:Y:S04]  /*50f0*/  STS.U16 [R17+0x8b00], R128 ;  /* 0x008b008011007388 */ /* 0x000fe80000000400 */
[----:B------:R-:W-:Y:S04]  /*5100*/  STS.U16 [R17+0x8c00], R19 ;  /* 0x008c001311007388 */ /* 0x000fe80000000400 */
[----:B------:R-:W-:Y:S04]  /*5110*/  STS.U16 [R17+0x8d00], R200 ;  /* 0x008d00c811007388 */ /* 0x000fe80000000400 */
[----:B------:R3:W-:Y:S04]  /*5120*/  STS.U16 [R17+0x8e00], R25 ;  /* 0x008e001911007388 */ /* 0x0007e80000000400 */
[----:B------:R-:W-:Y:S01]  /*5130*/  STS.U16 [R17+0x8f00], R130 ;  /* 0x008f008211007388 */ /* 0x000fe20000000400 */
[----:B-1----:R-:W-:-:S02]  /*5140*/  FMNMX R10, R180, R163, !PT ;  /* 0x000000a3b40a7209 */ /* 0x002fc40007800000 */
[----:B--2---:R-:W-:Y:S02]  /*5150*/  FMNMX R14, R167, R14, !PT ;  /* 0x0000000ea70e7209 */ /* 0x004fe40007800000 */
[----:B------:R-:W-:Y:S02]  /*5160*/  FMNMX R10, R10, R0, !PT ;  /* 0x000000000a0a7209 */ /* 0x000fe40007800000 */
[----:B------:R-:W-:-:S03]  /*5170*/  FMNMX R14, R14, R3, !PT ;  /* 0x000000030e0e7209 */ /* 0x000fc60007800000 */
[----:B------:R-:W-:Y:S01]  /*5180*/  FADD R21, R21, -R10 ;  /* 0x8000000a15157221 */ /* 0x000fe20000000000 */
[----:B0-----:R-:W-:Y:S01]  /*5190*/  FMNMX R15, R15, R156, !PT ;  /* 0x0000009c0f0f7209 */ /* 0x001fe20007800000 */
[----:B------:R-:W-:Y:S02]  /*51a0*/  FADD R0, -R10, R0 ;  /* 0x000000000a007221 */ /* 0x000fe40000000100 */
[----:B------:R-:W-:Y:S02]  /*51b0*/  FMUL R21, R21, 1.4426950216293334961 ;  /* 0x3fb8aa3b15157820 */ /* 0x000fe40000400000 */
[--C-:B------:R-:W-:Y:S02]  /*51c0*/  FADD R131, R131, -R14.reuse ;  /* 0x8000000e83837221 */ /* 0x100fe40000000000 */
[----:B------:R-:W-:Y:S01]  /*51d0*/  FADD R20, R20, -R13 ;  /* 0x8000000d14147221 */ /* 0x000fe20000000000 */
[----:B------:R0:W-:Y:S01]  /*51e0*/  MUFU.EX2 R176, R21 ;  /* 0x0000001500b07308 */ /* 0x0001e20000000800 */
[----:B------:R-:W-:Y:S01]  /*51f0*/  FADD R22, R22, -R14 ;  /* 0x8000000e16167221 */ /* 0x000fe20000000000 */
[----:B------:R-:W-:Y:S01]  /*5200*/  FMNMX R15, R15, R18, !PT ;  /* 0x000000120f0f7209 */ /* 0x000fe20007800000 */
[----:B------:R-:W-:Y:S01]  /*5210*/  FMUL R5, R131, 1.4426950216293334961 ;  /* 0x3fb8aa3b83057820 */ /* 0x000fe20000400000 */
[----:B------:R-:W-:Y:S01]  /*5220*/  BAR.SYNC.DEFER_BLOCKING 0x0 ;  /* 0x0000000000007b1d */ /* 0x000fe20000010000 */
[----:B0-----:R-:W-:-:S02]  /*5230*/  FMUL R21, R0, 1.4426950216293334961 ;  /* 0x3fb8aa3b00157820 */ /* 0x001fc40000400000 */
[----:B------:R-:W-:Y:S02]  /*5240*/  FMUL R0, R20, 1.4426950216293334961 ;  /* 0x3fb8aa3b14007820 */ /* 0x000fe40000400000 */
[----:B------:R-:W-:Y:S02]  /*5250*/  FADD R20, -R13, R2 ;  /* 0x000000020d147221 */ /* 0x000fe40000000100 */
[----:B------:R-:W-:Y:S02]  /*5260*/  FMUL R2, R22, 1.4426950216293334961 ;  /* 0x3fb8aa3b16027820 */ /* 0x000fe40000400000 */
[----:B------:R-:W-:Y:S02]  /*5270*/  FADD R22, R147, -R15 ;  /* 0x8000000f93167221 */ /* 0x000fe40000000000 */
[----:B------:R-:W-:Y:S02]  /*5280*/  FADD R157, R157, -R13 ;  /* 0x8000000d9d9d7221 */ /* 0x000fe40000000000 */
[----:B------:R-:W-:Y:S01]  /*5290*/  FMUL R22, R22, 1.4426950216293334961 ;  /* 0x3fb8aa3b16167820 */ /* 0x000fe20000400000 */
[----:B------:R-:W0:Y:S01]  /*52a0*/  LDSM.16.M88.4 R128, [R9+0x8000] ;  /* 0x008000000980783b */ /* 0x000e220000000200 */
[----:B------:R-:W-:-:S02]  /*52b0*/  FADD R145, R145, -R14 ;  /* 0x8000000e91917221 */ /* 0x000fc40000000000 */
[----:B------:R-:W-:Y:S02]  /*52c0*/  FADD R23, R23, -R14 ;  /* 0x8000000e17177221 */ /* 0x000fe40000000000 */
[----:B------:R-:W-:Y:S02]  /*52d0*/  FADD R3, -R14, R3 ;  /* 0x000000030e037221 */ /* 0x000fe40000000100 */
[--C-:B---3--:R-:W-:Y:S02]  /*52e0*/  FADD R25, R6, -R15.reuse ;  /* 0x8000000f06197221 */ /* 0x108fe40000000000 */
[----:B------:R-:W-:Y:S02]  /*52f0*/  FADD R18, -R15, R18 ;  /* 0x000000120f127221 */ /* 0x000fe40000000100 */
[----:B------:R-:W-:Y:S01]  /*5300*/  FADD R144, R144, -R15 ;  /* 0x8000000f90907221 */ /* 0x000fe20000000000 */
[----:B------:R1:W-:Y:S01]  /*5310*/  MUFU.EX2 R6, R22 ;  /* 0x0000001600067308 */ /* 0x0003e20000000800 */
[----:B------:R-:W-:-:S02]  /*5320*/  FADD R160, R160, -R10 ;  /* 0x8000000aa0a07221 */ /* 0x000fc40000000000 */
[--C-:B------:R-:W-:Y:S02]  /*5330*/  FADD R161, R161, -R10.reuse ;  /* 0x8000000aa1a17221 */ /* 0x100fe40000000000 */
[----:B------:R-:W-:Y:S02]  /*5340*/  FADD R164, R164, -R10 ;  /* 0x8000000aa4a47221 */ /* 0x000fe40000000000 */
[----:B------:R-:W-:Y:S02]  /*5350*/  FADD R162, R162, -R13 ;  /* 0x8000000da2a27221 */ /* 0x000fe40000000000 */
[----:B------:R-:W-:Y:S02]  /*5360*/  FADD R146, R146, -R15 ;  /* 0x8000000f92927221 */ /* 0x000fe40000000000 */
[----:B------:R-:W-:Y:S02]  /*5370*/  FMUL R24, R157, 1.4426950216293334961 ;  /* 0x3fb8aa3b9d187820 */ /* 0x000fe40000400000 */
[----:B------:R-:W-:-:S02]  /*5380*/  FMUL R20, R20, 1.4426950216293334961 ;  /* 0x3fb8aa3b14147820 */ /* 0x000fc40000400000 */
[----:B------:R-:W-:Y:S02]  /*5390*/  FMUL R4, R145, 1.4426950216293334961 ;  /* 0x3fb8aa3b91047820 */ /* 0x000fe40000400000 */
[----:B------:R-:W-:Y:S02]  /*53a0*/  FMUL R23, R23, 1.4426950216293334961 ;  /* 0x3fb8aa3b17177820 */ /* 0x000fe40000400000 */
[----:B------:R-:W-:Y:S02]  /*53b0*/  FMUL R3, R3, 1.4426950216293334961 ;  /* 0x3fb8aa3b03037820 */ /* 0x000fe40000400000 */
[----:B------:R-:W-:Y:S02]  /*53c0*/  FMUL R25, R25, 1.4426950216293334961 ;  /* 0x3fb8aa3b19197820 */ /* 0x000fe40000400000 */
[----:B------:R-:W-:Y:S02]  /*53d0*/  FMUL R18, R18, 1.4426950216293334961 ;  /* 0x3fb8aa3b12127820 */ /* 0x000fe40000400000 */
[----:B-1----:R-:W-:-:S02]  /*53e0*/  FMUL R22, R144, 1.4426950216293334961 ;  /* 0x3fb8aa3b90167820 */ /* 0x002fc40000400000 */
[----:B------:R-:W-:Y:S02]  /*53f0*/  FMUL R160, R160, 1.4426950216293334961 ;  /* 0x3fb8aa3ba0a07820 */ /* 0x000fe40000400000 */
[----:B------:R-:W-:Y:S02]  /*5400*/  FMUL R161, R161, 1.4426950216293334961 ;  /* 0x3fb8aa3ba1a17820 */ /* 0x000fe40000400000 */
[----:B------:R-:W-:Y:S02]  /*5410*/  FMUL R164, R164, 1.4426950216293334961 ;  /* 0x3fb8aa3ba4a47820 */ /* 0x000fe40000400000 */
[----:B------:R-:W-:Y:S02]  /*5420*/  FMUL R162, R162, 1.4426950216293334961 ;  /* 0x3fb8aa3ba2a27820 */ /* 0x000fe40000400000 */
[----:B------:R-:W-:Y:S01]  /*5430*/  FMUL R146, R146, 1.4426950216293334961 ;  /* 0x3fb8aa3b92927820 */ /* 0x000fe20000400000 */
[----:B------:R-:W-:Y:S08]  /*5440*/  MUFU.EX2 R19, R3 ;  /* 0x0000000300137308 */ /* 0x000ff00000000800 */
[----:B------:R-:W-:Y:S08]  /*5450*/  MUFU.EX2 R181, R160 ;  /* 0x000000a000b57308 */ /* 0x000ff00000000800 */
[----:B------:R-:W-:Y:S08]  /*5460*/  MUFU.EX2 R180, R161 ;  /* 0x000000a100b47308 */ /* 0x000ff00000000800 */
[----:B------:R-:W-:Y:S08]  /*5470*/  MUFU.EX2 R177, R164 ;  /* 0x000000a400b17308 */ /* 0x000ff00000000800 */
[----:B------:R-:W1:Y:S08]  /*5480*/  MUFU.EX2 R21, R21 ;  /* 0x0000001500157308 */ /* 0x000e700000000800 */
[----:B------:R-:W2:Y:S08]  /*5490*/  MUFU.EX2 R179, R162 ;  /* 0x000000a200b37308 */ /* 0x000eb00000000800 */
[----:B------:R-:W-:Y:S08]  /*54a0*/  MUFU.EX2 R0, R0 ;  /* 0x0000000000007308 */ /* 0x000ff00000000800 */
[----:B------:R-:W-:Y:S08]  /*54b0*/  MUFU.EX2 R24, R24 ;  /* 0x0000001800187308 */ /* 0x000ff00000000800 */
[----:B------:R-:W3:Y:S08]  /*54c0*/  MUFU.EX2 R20, R20 ;  /* 0x0000001400147308 */ /* 0x000ef00000000800 */
[----:B------:R-:W-:Y:S08]  /*54d0*/  MUFU.EX2 R4, R4 ;  /* 0x0000000400047308 */ /* 0x000ff00000000800 */
[----:B------:R-:W4:Y:S08]  /*54e0*/  MUFU.EX2 R5, R5 ;  /* 0x0000000500057308 */ /* 0x000f300000000800 */
[----:B------:R-:W-:Y:S08]  /*54f0*/  MUFU.EX2 R2, R2 ;  /* 0x0000000200027308 */ /* 0x000ff00000000800 */
[----:B------:R-:W-:Y:S08]  /*5500*/  MUFU.EX2 R23, R23 ;  /* 0x0000001700177308 */ /* 0x000ff00000000800 */
[----:B------:R-:W5:Y:S08]  /*5510*/  MUFU.EX2 R3, R146 ;  /* 0x0000009200037308 */ /* 0x000f700000000800 */
[----:B------:R-:W-:Y:S08]  /*5520*/  MUFU.EX2 R25, R25 ;  /* 0x0000001900197308 */ /* 0x000ff00000000800 */
[----:B------:R-:W0:Y:S08]  /*5530*/  MUFU.EX2 R18, R18 ;  /* 0x0000001200127308 */ /* 0x000e300000000800 */
[----:B------:R-:W0:Y:S01]  /*5540*/  MUFU.EX2 R22, R22 ;  /* 0x0000001600167308 */ /* 0x000e220000000800 */
[C---:B-1----:R-:W-:Y:S01]  /*5550*/  FMUL R28, R21.reuse, R28 ;  /* 0x0000001c151c7220 */ /* 0x042fe20000400000 */
[----:B------:R-:W-:Y:S01]  /*5560*/  F2FP.BF16.PACK_AB R164, R180, R181 ;  /* 0x000000b5b4a4723e */ /* 0x000fe200000010ff */
[----:B------:R-:W-:Y:S01]  /*5570*/  FMUL R29, R21, R29 ;  /* 0x0000001d151d7220 */ /* 0x000fe20000400000 */
[----:B--2---:R-:W-:Y:S01]  /*5580*/  F2FP.BF16.PACK_AB R165, R178, R179 ;  /* 0x000000b3b2a5723e */ /* 0x004fe200000010ff */
[----:B---3--:R-:W-:Y:S01]  /*5590*/  FMUL R30, R20, R30 ;  /* 0x0000001e141e7220 */ /* 0x008fe20000400000 */
[----:B------:R-:W-:Y:S01]  /*55a0*/  F2FP.BF16.PACK_AB R166, R176, R177 ;  /* 0x000000b1b0a6723e */ /* 0x000fe200000010ff */
[----:B------:R-:W-:Y:S01]  /*55b0*/  FMUL R31, R20, R31 ;  /* 0x0000001f141f7220 */ /* 0x000fe20000400000 */
[----:B------:R-:W-:Y:S01]  /*55c0*/  F2FP.BF16.PACK_AB R167, R24, R0 ;  /* 0x0000000018a7723e */ /* 0x000fe200000010ff */
[----:B------:R-:W-:Y:S01]  /*55d0*/  FMUL R88, R19, R88 ;  /* 0x0000005813587220 */ /* 0x000fe20000400000 */
[----:B----4-:R-:W-:Y:S01]  /*55e0*/  F2FP.BF16.PACK_AB R156, R5, R4 ;  /* 0x00000004059c723e */ /* 0x010fe200000010ff */
[----:B------:R-:W-:Y:S01]  /*55f0*/  FMUL R89, R19, R89 ;  /* 0x0000005913597220 */ /* 0x000fe20000400000 */
[----:B-----5:R-:W-:Y:S01]  /*5600*/  F2FP.BF16.PACK_AB R157, R6, R3 ;  /* 0x00000003069d723e */ /* 0x020fe200000010ff */
[C---:B0-----:R-:W-:Y:S01]  /*5610*/  FMUL R90, R18.reuse, R90 ;  /* 0x0000005a125a7220 */ /* 0x041fe20000400000 */
[----:B------:R-:W-:Y:S01]  /*5620*/  F2FP.BF16.PACK_AB R158, R23, R2 ;  /* 0x00000002179e723e */ /* 0x000fe200000010ff */
[----:B------:R-:W-:Y:S01]  /*5630*/  FMUL R91, R18, R91 ;  /* 0x0000005b125b7220 */ /* 0x000fe20000400000 */
[----:B------:R-:W-:Y:S01]  /*5640*/  F2FP.BF16.PACK_AB R159, R22, R25 ;  /* 0x00000019169f723e */ /* 0x000fe200000010ff */
[C---:B------:R-:W-:Y:S01]  /*5650*/  FMUL R32, R21.reuse, R32 ;  /* 0x0000002015207220 */ /* 0x040fe20000400000 */
[----:B------:R-:W0:Y:S01]  /*5660*/  LDSM.16.M88.4 R144, [R9+0x8200] ;  /* 0x008200000990783b */ /* 0x000e220000000200 */
[----:B------:R-:W-:-:S02]  /*5670*/  FMUL R33, R21, R33 ;  /* 0x0000002115217220 */ /* 0x000fc40000400000 */
[C---:B------:R-:W-:Y:S01]  /*5680*/  FMUL R34, R20.reuse, R34 ;  /* 0x0000002214227220 */ /* 0x040fe20000400000 */
[----:B------:R-:W1:Y:S01]  /*5690*/  S2R R201, SR_CTAID.X ;  /* 0x0000000000c97919 */ /* 0x000e620000002500 */
[----:B------:R-:W-:Y:S02]  /*56a0*/  FMUL R35, R20, R35 ;  /* 0x0000002314237220 */ /* 0x000fe40000400000 */
[C---:B------:R-:W-:Y:S01]  /*56b0*/  FMUL R92, R19.reuse, R92 ;  /* 0x0000005c135c7220 */ /* 0x040fe20000400000 */
[----:B------:R-:W-:Y:S01]  /*56c0*/  LDSM.16.M88.4 R160, [R9+0x8a00] ;  /* 0x008a000009a0783b */ /* 0x000fe20000000200 */
[----:B------:R-:W-:Y:S02]  /*56d0*/  FMUL R93, R19, R93 ;  /* 0x0000005d135d7220 */ /* 0x000fe40000400000 */
[C---:B------:R-:W-:Y:S02]  /*56e0*/  FMUL R94, R18.reuse, R94 ;  /* 0x0000005e125e7220 */ /* 0x040fe40000400000 */
[----:B------:R-:W-:Y:S01]  /*56f0*/  FMUL R95, R18, R95 ;  /* 0x0000005f125f7220 */ /* 0x000fe20000400000 */
[-C--:B------:R-:W-:Y:S08]  /*5700*/  HMMA.16816.F32.BF16 R28, R164, R128.reuse, R28 ;  /* 0x00000080a41c723c */ /* 0x080ff0000004181c */
[----:B------:R-:W-:Y:S08]  /*5710*/  HMMA.16816.F32.BF16 R88, R156, R128, R88 ;  /* 0x000000809c58723c */ /* 0x000ff00000041858 */
[-C--:B------:R-:W-:Y:S08]  /*5720*/  HMMA.16816.F32.BF16 R32, R164, R130.reuse, R32 ;  /* 0x00000082a420723c */ /* 0x080ff00000041820 */
[----:B------:R-:W-:Y:S01]  /*5730*/  HMMA.16816.F32.BF16 R92, R156, R130, R92 ;  /* 0x000000829c5c723c */ /* 0x000fe2000004185c */
[----:B------:R-:W2:Y:S01]  /*5740*/  LDSM.16.M88.4 R128, [R9+0x8400] ;  /* 0x008400000980783b */ /* 0x000ea20000000200 */
[----:B------:R-:W-:-:S02]  /*5750*/  FMUL R36, R21, R36 ;  /* 0x0000002415247220 */ /* 0x000fc40000400000 */
[----:B------:R-:W-:Y:S02]  /*5760*/  FMUL R37, R21, R37 ;  /* 0x0000002515257220 */ /* 0x000fe40000400000 */
[C---:B------:R-:W-:Y:S02]  /*5770*/  FMUL R38, R20.reuse, R38 ;  /* 0x0000002614267220 */ /* 0x040fe40000400000 */
[----:B------:R-:W-:Y:S02]  /*5780*/  FMUL R39, R20, R39 ;  /* 0x0000002714277220 */ /* 0x000fe40000400000 */
[C---:B------:R-:W-:Y:S02]  /*5790*/  FMUL R96, R19.reuse, R96 ;  /* 0x0000006013607220 */ /* 0x040fe40000400000 */
[----:B------:R-:W-:Y:S02]  /*57a0*/  FMUL R97, R19, R97 ;  /* 0x0000006113617220 */ /* 0x000fe40000400000 */
        /* <DEDUP_REMOVED lines=25> */
[----:B------:R-:W-:Y:S01]  /*5940*/  FMUL R111, R18, R111 ;  /* 0x0000006f126f7220 */ /* 0x000fe20000400000 */
[-C--:B0-----:R-:W-:Y:S08]  /*5950*/  HMMA.16816.F32.BF16 R36, R164, R144.reuse, R36 ;  /* 0x00000090a424723c */ /* 0x081ff00000041824 */
[----:B------:R-:W-:Y:S08]  /*5960*/  HMMA.16816.F32.BF16 R96, R156, R144, R96 ;  /* 0x000000909c60723c */ /* 0x000ff00000041860 */
[-C--:B------:R-:W-:Y:S08]  /*5970*/  HMMA.16816.F32.BF16 R40, R164, R146.reuse, R40 ;  /* 0x00000092a428723c */ /* 0x080ff00000041828 */
[----:B------:R-:W-:Y:S01]  /*5980*/  HMMA.16816.F32.BF16 R100, R156, R146, R100 ;  /* 0x000000929c64723c */ /* 0x000fe20000041864 */
[----:B------:R-:W0:Y:S07]  /*5990*/  LDSM.16.M88.4 R144, [R9+0x8600] ;  /* 0x008600000990783b */ /* 0x000e2e0000000200 */
[-C--:B--2---:R-:W-:Y:S08]  /*59a0*/  HMMA.16816.F32.BF16 R44, R164, R128.reuse, R44 ;  /* 0x00000080a42c723c */ /* 0x084ff0000004182c */
[----:B------:R-:W-:Y:S08]  /*59b0*/  HMMA.16816.F32.BF16 R104, R156, R128, R104 ;  /* 0x000000809c68723c */ /* 0x000ff00000041868 */
[-C--:B------:R-:W-:Y:S08]  /*59c0*/  HMMA.16816.F32.BF16 R48, R164, R130.reuse, R48 ;  /* 0x00000082a430723c */ /* 0x080ff00000041830 */
[----:B------:R-:W-:Y:S01]  /*59d0*/  HMMA.16816.F32.BF16 R108, R156, R130, R108 ;  /* 0x000000829c6c723c */ /* 0x000fe2000004186c */
[----:B------:R-:W2:Y:S01]  /*59e0*/  LDSM.16.M88.4 R128, [R9+0x8800] ;  /* 0x008800000980783b */ /* 0x000ea20000000200 */
[----:B------:R-:W-:-:S02]  /*59f0*/  FADD R3, R3, R6 ;  /* 0x0000000603037221 */ /* 0x000fc40000000000 */
[----:B------:R-:W-:Y:S02]  /*5a00*/  FADD R180, R181, R180 ;  /* 0x000000b4b5b47221 */ /* 0x000fe40000000000 */
[----:B------:R-:W-:Y:S02]  /*5a10*/  FADD R178, R179, R178 ;  /* 0x000000b2b3b27221 */ /* 0x000fe40000000000 */
[----:B------:R-:W-:Y:S02]  /*5a20*/  FADD R4, R4, R5 ;  /* 0x0000000504047221 */ /* 0x000fe40000000000 */
[----:B------:R-:W-:Y:S02]  /*5a30*/  FADD R3, R25, R3 ;  /* 0x0000000319037221 */ /* 0x000fe40000000000 */
[----:B------:R-:W-:Y:S02]  /*5a40*/  FADD R180, R177, R180 ;  /* 0x000000b4b1b47221 */ /* 0x000fe40000000000 */
[----:B------:R-:W-:-:S02]  /*5a50*/  FADD R178, R0, R178 ;  /* 0x000000b200b27221 */ /* 0x000fc40000000000 */
[----:B------:R-:W-:Y:S02]  /*5a60*/  FADD R4, R2, R4 ;  /* 0x0000000402047221 */ /* 0x000fe40000000000 */
[----:B------:R-:W-:Y:S02]  /*5a70*/  FADD R22, R22, R3 ;  /* 0x0000000316167221 */ /* 0x000fe40000000000 */
[----:B------:R-:W-:Y:S02]  /*5a80*/  FADD R176, R176, R180 ;  /* 0x000000b4b0b07221 */ /* 0x000fe40000000000 */
[----:B------:R-:W-:Y:S02]  /*5a90*/  FADD R24, R24, R178 ;  /* 0x000000b218187221 */ /* 0x000fe40000000000 */
[----:B------:R-:W-:Y:S01]  /*5aa0*/  FADD R23, R23, R4 ;  /* 0x0000000417177221 */ /* 0x000fe20000000000 */
[----:B------:R-:W3:Y:S04]  /*5ab0*/  SHFL.BFLY PT, R3, R22, 0x2, 0x1f ;  /* 0x0c401f0016037f89 */ /* 0x000ee800000e0000 */
[----:B------:R-:W4:Y:S04]  /*5ac0*/  SHFL.BFLY PT, R4, R176, 0x2, 0x1f ;  /* 0x0c401f00b0047f89 */ /* 0x000f2800000e0000 */
[----:B------:R-:W5:Y:S04]  /*5ad0*/  SHFL.BFLY PT, R0, R24, 0x2, 0x1f ;  /* 0x0c401f0018007f89 */ /* 0x000f6800000e0000 */
[----:B------:R-:W0:Y:S01]  /*5ae0*/  SHFL.BFLY PT, R2, R23, 0x2, 0x1f ;  /* 0x0c401f0017027f89 */ /* 0x000e2200000e0000 */
        /* <DEDUP_REMOVED lines=36> */
[----:B------:R-:W-:Y:S07]  /*5d30*/  LDSM.16.M88.4 R144, [R9+0x8e00] ;  /* 0x008e00000990783b */ /* 0x000fee0000000200 */
[-C--:B--2---:R-:W-:Y:S08]  /*5d40*/  HMMA.16816.F32.BF16 R60, R164, R128.reuse, R60 ;  /* 0x00000080a43c723c */ /* 0x084ff0000004183c */
[----:B------:R-:W-:Y:S08]  /*5d50*/  HMMA.16816.F32.BF16 R120, R156, R128, R120 ;  /* 0x000000809c78723c */ /* 0x000ff00000041878 */
[-C--:B------:R-:W-:Y:S08]  /*5d60*/  HMMA.16816.F32.BF16 R64, R164, R130.reuse, R64 ;  /* 0x00000082a440723c */ /* 0x080ff00000041840 */
[----:B------:R-:W-:Y:S01]  /*5d70*/  HMMA.16816.F32.BF16 R124, R156, R130, R124 ;  /* 0x000000829c7c723c */ /* 0x000fe2000004187c */
[----:B------:R-:W-:Y:S01]  /*5d80*/  LDSM.16.M88.4 R128, [R9+0x8c00] ;  /* 0x008c00000980783b */ /* 0x000fe20000000200 */
[----:B---3--:R-:W-:-:S02]  /*5d90*/  FADD R3, R22, R3 ;  /* 0x0000000316037221 */ /* 0x008fc40000000000 */
[----:B----4-:R-:W-:Y:S02]  /*5da0*/  FADD R176, R176, R4 ;  /* 0x00000004b0b07221 */ /* 0x010fe40000000000 */
[----:B-----5:R-:W-:Y:S02]  /*5db0*/  FADD R0, R24, R0 ;  /* 0x0000000018007221 */ /* 0x020fe40000000000 */
[----:B------:R-:W-:Y:S01]  /*5dc0*/  FADD R2, R23, R2 ;  /* 0x0000000217027221 */ /* 0x000fe20000000000 */
[----:B------:R-:W0:Y:S01]  /*5dd0*/  SHFL.BFLY PT, R22, R3, 0x1, 0x1f ;  /* 0x0c201f0003167f89 */ /* 0x000e2200000e0000 */
[----:B------:R-:W-:Y:S01]  /*5de0*/  UIADD3 UR4, UP0, UR4, 0x10, URZ ;  /* 0x0000001004047890 */ /* 0x000fe2000ff1e03f */
[----:B-1----:R-:W-:Y:S02]  /*5df0*/  SHF.L.U32 R201, R201, 0x7, RZ ;  /* 0x00000007c9c97819 */ /* 0x002fe400000006ff */
[----:B------:R-:W1:Y:S01]  /*5e00*/  SHFL.BFLY PT, R4, R176, 0x1, 0x1f ;  /* 0x0c201f00b0047f89 */ /* 0x000e6200000e0000 */
[----:B------:R-:W-:-:S03]  /*5e10*/  UIADD3.X UR5, URZ, UR5, URZ, UP0, !UPT ;  /* 0x000000053f057290 */ /* 0x000fc600087fe43f */
[----:B------:R-:W2:Y:S04]  /*5e20*/  SHFL.BFLY PT, R5, R0, 0x1, 0x1f ;  /* 0x0c201f0000057f89 */ /* 0x000ea800000e0000 */
[----:B------:R-:W3:Y:S01]  /*5e30*/  SHFL.BFLY PT, R6, R2, 0x1, 0x1f ;  /* 0x0c201f0002067f89 */ /* 0x000ee200000e0000 */
[----:B------:R-:W-:Y:S02]  /*5e40*/  IADD3 R201, R201, 0x80, RZ ;  /* 0x00000080c9c97810 */ /* 0x000fe40007ffe0ff */
[----:B------:R-:W-:Y:S02]  /*5e50*/  MOV R24, UR5 ;  /* 0x0000000500187c02 */ /* 0x000fe40008000f00 */
[----:B------:R-:W-:-:S04]  /*5e60*/  ISETP.LE.U32.AND P0, PT, R201, UR4, PT ;  /* 0x00000004c9007c0c */ /* 0x000fc8000bf03070 */
[----:B------:R-:W-:Y:S01]  /*5e70*/  ISETP.GE.U32.AND.EX P0, PT, R24, RZ, PT, P0 ;  /* 0x000000ff1800720c */ /* 0x000fe20003f06100 */
[C---:B------:R-:W-:Y:S02]  /*5e80*/  FMUL R68, R21.reuse, R68 ;  /* 0x0000004415447220 */ /* 0x040fe40000400000 */
[C---:B------:R-:W-:Y:S02]  /*5e90*/  FMUL R69, R21.reuse, R69 ;  /* 0x0000004515457220 */ /* 0x040fe40000400000 */
[C---:B------:R-:W-:Y:S02]  /*5ea0*/  FMUL R72, R21.reuse, R72 ;  /* 0x0000004815487220 */ /* 0x040fe40000400000 */
[----:B------:R-:W-:Y:S02]  /*5eb0*/  FMUL R73, R21, R73 ;  /* 0x0000004915497220 */ /* 0x000fe40000400000 */
[C---:B------:R-:W-:Y:S02]  /*5ec0*/  FMUL R70, R20.reuse, R70 ;  /* 0x0000004614467220 */ /* 0x040fe40000400000 */
[----:B------:R-:W-:-:S02]  /*5ed0*/  FMUL R71, R20, R71 ;  /* 0x0000004714477220 */ /* 0x000fc40000400000 */
        /* <DEDUP_REMOVED lines=41> */
[----:B------:R-:W-:Y:S01]  /*6170*/  FMUL R151, R18, R151 ;  /* 0x0000009712977220 */ /* 0x000fe20000400000 */
[----:B------:R-:W-:Y:S01]  /*6180*/  MOV R23, 0x10 ;  /* 0x0000001000177802 */ /* 0x000fe20000000f00 */
[----:B0-----:R-:W-:Y:S01]  /*6190*/  FADD R22, R3, R22 ;  /* 0x0000001603167221 */ /* 0x001fe20000000000 */
[----:B------:R-:W-:Y:S01]  /*61a0*/  HMMA.16816.F32.BF16 R68, R164, R160, R68 ;  /* 0x000000a0a444723c */ /* 0x000fe20000041844 */
[----:B-1----:R-:W-:-:S02]  /*61b0*/  FADD R4, R176, R4 ;  /* 0x00000004b0047221 */ /* 0x002fc40000000000 */
[----:B--2---:R-:W-:Y:S02]  /*61c0*/  FADD R5, R0, R5 ;  /* 0x0000000500057221 */ /* 0x004fe40000000000 */
[----:B---3--:R-:W-:-:S03]  /*61d0*/  FADD R6, R2, R6 ;  /* 0x0000000602067221 */ /* 0x008fc60000000000 */
[----:B------:R-:W-:Y:S01]  /*61e0*/  HMMA.16816.F32.BF16 R72, R164, R162, R72 ;  /* 0x000000a2a448723c */ /* 0x000fe20000041848 */
[----:B------:R-:W-:Y:S01]  /*61f0*/  FFMA R183, R18, R183, R22 ;  /* 0x000000b712b77223 */ /* 0x000fe20000000016 */
[----:B------:R-:W-:Y:S01]  /*6200*/  MOV R0, R10 ;  /* 0x0000000a00007202 */ /* 0x000fe20000000f00 */
[C---:B------:R-:W-:Y:S01]  /*6210*/  IMAD R11, R23.reuse, c[0x0][0x1b4], R11 ;  /* 0x00006d00170b7a24 */ /* 0x040fe200078e020b */
[----:B------:R-:W-:Y:S01]  /*6220*/  MOV R2, R13 ;  /* 0x0000000d00027202 */ /* 0x000fe20000000f00 */
[----:B------:R-:W-:-:S03]  /*6230*/  IMAD R12, R23, c[0x0][0x1a4], R12 ;  /* 0x00006900170c7a24 */ /* 0x000fc600078e020c */
[----:B------:R-:W-:Y:S01]  /*6240*/  HMMA.16816.F32.BF16 R168, R164, R128, R168 ;  /* 0x00000080a4a8723c */ /* 0x000fe200000418a8 */
[----:B------:R-:W-:Y:S01]  /*6250*/  FFMA R186, R21, R186, R4 ;  /* 0x000000ba15ba7223 */ /* 0x000fe20000000004 */
[----:B------:R-:W-:Y:S01]  /*6260*/  MOV R3, R14 ;  /* 0x0000000e00037202 */ /* 0x000fe20000000f00 */
[----:B------:R-:W-:Y:S01]  /*6270*/  FFMA R185, R20, R185, R5 ;  /* 0x000000b914b97223 */ /* 0x000fe20000000005 */
[----:B------:R-:W-:Y:S01]  /*6280*/  MOV R18, R15 ;  /* 0x0000000f00127202 */ /* 0x000fe20000000f00 */
[----:B------:R-:W-:-:S03]  /*6290*/  FFMA R184, R19, R184, R6 ;  /* 0x000000b813b87223 */ /* 0x000fc60000000006 */
[C---:B------:R-:W-:Y:S08]  /*62a0*/  HMMA.16816.F32.BF16 R172, R164.reuse, R130, R172 ;  /* 0x00000082a4ac723c */ /* 0x040ff000000418ac */
[C---:B------:R-:W-:Y:S08]  /*62b0*/  HMMA.16816.F32.BF16 R76, R164.reuse, R144, R76 ;  /* 0x00000090a44c723c */ /* 0x040ff0000004184c */
[----:B------:R-:W-:Y:S08]  /*62c0*/  HMMA.16816.F32.BF16 R80, R164, R146, R80 ;  /* 0x00000092a450723c */ /* 0x000ff00000041850 */
[C---:B------:R-:W-:Y:S08]  /*62d0*/  HMMA.16816.F32.BF16 R84, R156.reuse, R160, R84 ;  /* 0x000000a09c54723c */ /* 0x040ff00000041854 */
[C---:B------:R-:W-:Y:S08]  /*62e0*/  HMMA.16816.F32.BF16 R136, R156.reuse, R162, R136 ;  /* 0x000000a29c88723c */ /* 0x040ff00000041888 */
[C---:B------:R-:W-:Y:S08]  /*62f0*/  HMMA.16816.F32.BF16 R152, R156.reuse, R128, R152 ;  /* 0x000000809c98723c */ /* 0x040ff00000041898 */
[C---:B------:R-:W-:Y:S08]  /*6300*/  HMMA.16816.F32.BF16 R132, R156.reuse, R130, R132 ;  /* 0x000000829c84723c */ /* 0x040ff00000041884 */
[C---:B------:R-:W-:Y:S08]  /*6310*/  HMMA.16816.F32.BF16 R140, R156.reuse, R144, R140 ;  /* 0x000000909c8c723c */ /* 0x040ff0000004188c */
[----:B------:R-:W-:Y:S01]  /*6320*/  HMMA.16816.F32.BF16 R148, R156, R146, R148 ;  /* 0x000000929c94723c */ /* 0x000fe20000041894 */
[----:B------:R-:W-:Y:S01]  /*6330*/  @P0 CALL.REL.NOINC `(.L_x_0) ;  /* 0x0000001000000944 */ /* 0x000fe20003c00000 */
[----:B------:R-:W-:Y:S06]  /*6340*/  BRA `(.L_x_1) ;  /* 0xffffdd1000007947 */ /* 0x000fec000383ffff */
.L_x_0:
[----:B------:R-:W0:Y:S01]  /*6350*/  S2R R232, SR_CTAID.X ;  /* 0x0000000000e87919 */ /* 0x000e220000002500 */
[----:B------:R-:W-:-:S02]  /*6360*/  MOV R19, R75 ;  /* 0x0000004b00137202 */ /* 0x000fc40000000f00 */
[----:B------:R-:W-:Y:S01]  /*6370*/  MOV R21, R79 ;  /* 0x0000004f00157202 */ /* 0x000fe20000000f00 */
[----:B------:R-:W1:Y:S01]  /*6380*/  S2R R236, SR_TID.X ;  /* 0x0000000000ec7919 */ /* 0x000e620000002100 */
[----:B------:R-:W-:Y:S02]  /*6390*/  MOV R12, R71 ;  /* 0x00000047000c7202 */ /* 0x000fe40000000f00 */
[----:B------:R-:W-:Y:S01]  /*63a0*/  MOV R20, R78 ;  /* 0x0000004e00147202 */ /* 0x000fe20000000f00 */
[----:B------:R-:W2:Y:S01]  /*63b0*/  S2R R234, SR_CTAID.Y ;  /* 0x0000000000ea7919 */ /* 0x000ea20000002600 */
[----:B------:R-:W-:Y:S02]  /*63c0*/  MOV R3, R90 ;  /* 0x0000005a00037202 */ /* 0x000fe40000000f00 */
[----:B------:R-:W-:Y:S01]  /*63d0*/  MOV R90, R101 ;  /* 0x00000065005a7202 */ /* 0x000fe20000000f00 */
[----:B------:R-:W3:Y:S01]  /*63e0*/  S2R R0, SR_TID.X ;  /* 0x0000000000007919 */ /* 0x000ee20000002100 */
[----:B------:R-:W-:-:S02]  /*63f0*/  MOV R71, R103 ;  /* 0x0000006700477202 */ /* 0x000fc40000000f00 */
[----:B------:R-:W-:Y:S01]  /*6400*/  MOV R103, R126 ;  /* 0x0000007e00677202 */ /* 0x000fe20000000f00 */
[----:B------:R-:W4:Y:S01]  /*6410*/  S2R R144, SR_TID.X ;  /* 0x0000000000907919 */ /* 0x000f220000002100 */
[----:B------:R-:W-:Y:S02]  /*6420*/  MOV R101, R127 ;  /* 0x0000007f00657202 */ /* 0x000fe40000000f00 */
[----:B------:R-:W-:Y:S01]  /*6430*/  MOV R7, R77 ;  /* 0x0000004d00077202 */ /* 0x000fe20000000f00 */
[----:B------:R-:W-:Y:S01]  /*6440*/  BAR.SYNC.DEFER_BLOCKING 0x0 ;  /* 0x0000000000007b1d */ /* 0x000fe20000010000 */
[----:B------:R-:W-:Y:S02]  /*6450*/  MOV R77, R110 ;  /* 0x0000006e004d7202 */ /* 0x000fe40000000f00 */
[----:B------:R-:W-:Y:S01]  /*6460*/  MOV R110, R114 ;  /* 0x00000072006e7202 */ /* 0x000fe20000000f00 */
[----:B------:R-:W-:Y:S01]  /*6470*/  FMUL R114, R185, 8388608 ;  /* 0x4b000000b9727820 */ /* 0x000fe20000400000 */
[----:B0-----:R-:W-:-:S02]  /*6480*/  SHF.L.U32 R232, R232, 0x7, RZ ;  /* 0x00000007e8e87819 */ /* 0x001fc400000006ff */
[----:B------:R-:W-:Y:S02]  /*6490*/  FSETP.GEU.AND P2, PT, R185, 1.175494350822287508e-38, PT ;  /* 0x00800000b900780b */ /* 0x000fe40003f4e000 */
[----:B-1----:R-:W-:Y:S02]  /*64a0*/  LOP3.LUT R232, R232, 0x7f, R236, 0xf8, !PT ;  /* 0x0000007fe8e87812 */ /* 0x002fe400078ef8ec */
[----:B------:R-:W-:Y:S01]  /*64b0*/  SHF.L.U32 R78, R236, 0xa, RZ ;  /* 0x0000000aec4e7819 */ /* 0x000fe200000006ff */
[----:B--2---:R-:W-:Y:S01]  /*64c0*/  IMAD R75, R234, c[0x0][0x1c0], RZ ;  /* 0x00007000ea4b7a24 */ /* 0x004fe200078e02ff */
[----:B------:R-:W-:Y:S01]  /*64d0*/  MOV R18, R74 ;  /* 0x0000004a00127202 */ /* 0x000fe20000000f00 */
[----:B------:R-:W-:Y:S01]  /*64e0*/  IMAD R79, R232, c[0x0][0x1c4], RZ ;  /* 0x00007100e84f7a24 */ /* 0x000fe200078e02ff */
[----:B------:R-:W-:Y:S01]  /*64f0*/  LOP3.LUT R231, R78, 0x1800, RZ, 0xc0, !PT ;  /* 0x000018004ee77812 */ /* 0x000fe200078ec0ff */
[----:B------:R-:W-:Y:S01]  /*6500*/  IMAD.HI R78, R75, 0x2, RZ ;  /* 0x000000024b4e7827 */ /* 0x000fe200078e02ff */
[----:B---3--:R-:W-:-:S02]  /*6510*/  LOP3.LUT R2, R0, 0x1c, RZ, 0xc0, !PT ;  /* 0x0000001c00027812 */ /* 0x008fc400078ec0ff */
[----:B------:R-:W-:Y:S02]  /*6520*/  LOP3.LUT R0, R0, 0x60, RZ, 0xc0, !PT ;  /* 0x0000006000007812 */ /* 0x000fe400078ec0ff */
[----:B------:R-:W-:Y:S02]  /*6530*/  SHF.L.U32 R126, R75, 0x1, RZ ;  /* 0x000000014b7e7819 */ /* 0x000fe400000006ff */
[C---:B------:R-:W-:Y:S01]  /*6540*/  SHF.L.U32 R127, R79.reuse, 0x1, RZ ;  /* 0x000000014f7f7819 */ /* 0x040fe200000006ff */
[----:B------:R-:W-:Y:S01]  /*6550*/  IMAD.HI R79, R79, 0x2, RZ ;  /* 0x000000024f4f7827 */ /* 0x000fe200078e02ff */
[----:B------:R-:W-:Y:S02]  /*6560*/  LEA R0, R0, R2, 0x1 ;  /* 0x0000000200007211 */ /* 0x000fe400078e08ff */
[----:B------:R-:W0:Y:S01]  /*6570*/  S2R R2, SR_TID.X ;  /* 0x0000000000027919 */ /* 0x000e220000002100 */
[----:B------:R-:W-:Y:S02]  /*6580*/  IADD3 R126, P0, P5, R127, c[0x0][0x178], R126 ;  /* 0x00005e007f7e7a10 */ /* 0x000fe40007d1e07e */
[----:B------:R-:W-:-:S02]  /*6590*/  MOV R74, R106 ;  /* 0x0000006a004a7202 */ /* 0x000fc40000000f00 */
[----:B------:R-:W-:Y:S02]  /*65a0*/  IADD3.X R127, R79, c[0x0][0x17c], R78, P0, P5 ;  /* 0x00005f004f7f7a10 */ /* 0x000fe400007ea44e */
[C---:B------:R-:W-:Y:S02]  /*65b0*/  FSETP.GT.AND P0, PT, |R183|.reuse, 8.50705917302346158658e+37, PT ;  /* 0x7e800000b700780b */ /* 0x040fe40003f04200 */
[----:B------:R-:W-:Y:S02]  /*65c0*/  MOV R106, R120 ;  /* 0x00000078006a7202 */ /* 0x000fe40000000f00 */
[----:B------:R-:W-:Y:S02]  /*65d0*/  FSEL R114, R114, R185, !P2 ;  /* 0x000000b972727208 */ /* 0x000fe40005000000 */
[----:B------:R-:W-:Y:S02]  /*65e0*/  FSEL R120, RZ, -23, P2 ;  /* 0xc1b80000ff787808 */ /* 0x000fe40001000000 */
[----:B------:R-:W-:-:S02]  /*65f0*/  FSETP.GEU.AND P2, PT, |R183|, 1.175494350822287508e-38, PT ;  /* 0x00800000b700780b */ /* 0x000fc40003f4e200 */
[----:B------:R-:W-:Y:S02]  /*6600*/  MOV R6, R76 ;  /* 0x0000004c00067202 */ /* 0x000fe40000000f00 */
[----:B------:R-:W-:Y:S01]  /*6610*/  MOV R147, R95 ;  /* 0x0000005f00937202 */ /* 0x000fe20000000f00 */
[----:B------:R-:W-:Y:S01]  /*6620*/  @P0 FMUL R151, R151, 0.25 ;  /* 0x3e80000097970820 */ /* 0x000fe20000400000 */
[----:B------:R-:W-:Y:S01]  /*6630*/  MOV R130, R117 ;  /* 0x0000007500827202 */ /* 0x000fe20000000f00 */
[----:B------:R-:W-:Y:S01]  /*6640*/  FMUL R117, R183, 8388608 ;  /* 0x4b000000b7757820 */ /* 0x000fe20000400000 */
[----:B------:R-:W-:Y:S01]  /*6650*/  MOV R11, R70 ;  /* 0x00000046000b7202 */ /* 0x000fe20000000f00 */
[----:B------:R-:W-:Y:S01]  /*6660*/  @P0 FMUL R143, R143, 0.25 ;  /* 0x3e8000008f8f0820 */ /* 0x000fe20000400000 */
        /* <DEDUP_REMOVED lines=28> */
[----:B------:R-:W-:Y:S01]  /*6830*/  FSETP.GEU.AND P4, PT, R183, 1.175494350822287508e-38, PT ;  /* 0x00800000b700780b */ /* 0x000fe20003f8e000 */
[----:B------:R-:W-:Y:S01]  /*6840*/  @P0 FMUL R87, R87, 0.25 ;  /* 0x3e80000057570820 */ /* 0x000fe20000400000 */
[----:B------:R-:W-:Y:S01]  /*6850*/  FSETP.GEU.AND P1, PT, R186, 1.175494350822287508e-38, PT ;  /* 0x00800000ba00780b */ /* 0x000fe20003f2e000 */
[----:B------:R-:W-:Y:S01]  /*6860*/  @P0 FMUL R83, R83, 0.25 ;  /* 0x3e80000053530820 */ /* 0x000fe20000400000 */
[----:B------:R-:W-:Y:S01]  /*6870*/  FSEL R117, R117, R183, !P4 ;  /* 0x000000b775757208 */ /* 0x000fe20006000000 */
[----:B------:R-:W-:Y:S01]  /*6880*/  @P0 FMUL R105, R105, 0.25 ;  /* 0x3e80000069690820 */ /* 0x000fe20000400000 */
[----:B------:R-:W-:Y:S01]  /*6890*/  FSEL R113, R113, R186, !P1 ;  /* 0x000000ba71717208 */ /* 0x000fe20004800000 */
[----:B------:R-:W-:Y:S01]  /*68a0*/  @P0 FMUL R115, R115, 0.25 ;  /* 0x3e80000073730820 */ /* 0x000fe20000400000 */
[----:B------:R-:W-:Y:S01]  /*68b0*/  FSEL R227, RZ, -23, P1 ;  /* 0xc1b80000ffe37808 */ /* 0x000fe20000800000 */
[----:B------:R-:W-:Y:S01]  /*68c0*/  @P0 FMUL R110, R110, 0.25 ;  /* 0x3e8000006e6e0820 */ /* 0x000fe20000400000 */
[----:B------:R-:W-:Y:S01]  /*68d0*/  FSETP.GT.AND P1, PT, |R184|, 8.50705917302346158658e+37, PT ;  /* 0x7e800000b800780b */ /* 0x000fe20003f24200 */
[----:B------:R-:W-:Y:S01]  /*68e0*/  @P0 FMUL R111, R111, 0.25 ;  /* 0x3e8000006f6f0820 */ /* 0x000fe20000400000 */
[----:B0-----:R-:W-:Y:S01]  /*68f0*/  LOP3.LUT R8, R2, 0x3, RZ, 0xc0, !PT ;  /* 0x0000000302087812 */ /* 0x001fe200078ec0ff */
        /* <DEDUP_REMOVED lines=23> */
[----:B------:R-:W-:Y:S01]  /*6a70*/  FSETP.GT.AND P0, PT, |R185|, 8.50705917302346158658e+37, PT ;  /* 0x7e800000b900780b */ /* 0x000fe20003f04200 */
[----:B------:R-:W-:Y:S01]  /*6a80*/  @!P2 FMUL R151, R151, 16777216 ;  /* 0x4b8000009797a820 */ /* 0x000fe20000400000 */
[----:B------:R-:W-:Y:S01]  /*6a90*/  MOV R96, R141 ;  /* 0x0000008d00607202 */ /* 0x000fe20000000f00 */
[----:B------:R-:W-:Y:S01]  /*6aa0*/  @!P2 FMUL R83, R83, 16777216 ;  /* 0x4b8000005353a820 */ /* 0x000fe20000400000 */
[----:B------:R-:W-:Y:S01]  /*6ab0*/  MOV R86, R148 ;  /* 0x0000009400567202 */ /* 0x000fe20000000f00 */
[----:B------:R-:W-:Y:S01]  /*6ac0*/  @!P2 FMUL R143, R143, 16777216 ;  /* 0x4b8000008f8fa820 */ /* 0x000fe20000400000 */
[----:B------:R-:W-:Y:S01]  /*6ad0*/  MOV R82, R149 ;  /* 0x0000009500527202 */ /* 0x000fe20000000f00 */
[----:B------:R-:W-:Y:S01]  /*6ae0*/  @!P2 FMUL R87, R87, 16777216 ;  /* 0x4b8000005757a820 */ /* 0x000fe20000400000 */
[----:B------:R-:W-:Y:S01]  /*6af0*/  FSETP.GEU.AND P3, PT, R184, 1.175494350822287508e-38, PT ;  /* 0x00800000b800780b */ /* 0x000fe20003f6e000 */
[----:B------:R-:W-:Y:S01]  /*6b00*/  @!P2 FMUL R135, R135, 16777216 ;  /* 0x4b8000008787a820 */ /* 0x000fe20000400000 */
[----:B------:R-:W-:Y:S01]  /*6b10*/  SHF.L.U32 R2, R236, 0x8, RZ ;  /* 0x00000008ec027819 */ /* 0x000fe200000006ff */
[----:B------:R-:W-:Y:S01]  /*6b20*/  @!P2 FMUL R134, R134, 16777216 ;  /* 0x4b8000008686a820 */ /* 0x000fe20000400000 */
[----:B------:R-:W-:Y:S01]  /*6b30*/  SHF.L.U32 R8, R8, 0x5, RZ ;  /* 0x0000000508087819 */ /* 0x000fe200000006ff */
[----:B------:R-:W-:Y:S01]  /*6b40*/  @!P2 FMUL R155, R155, 16777216 ;  /* 0x4b8000009b9ba820 */ /* 0x000fe20000400000 */
[----:B------:R-:W-:Y:S01]  /*6b50*/  IADD3 R141, R114, -0x3f3504f3, RZ ;  /* 0xc0cafb0d728d7810 */ /* 0x000fe20007ffe0ff */
[----:B------:R-:W-:Y:S01]  /*6b60*/  @!P2 FMUL R154, R154, 16777216 ;  /* 0x4b8000009a9aa820 */ /* 0x000fe20000400000 */
[----:B------:R-:W-:Y:S01]  /*6b70*/  MOV R5, R73 ;  /* 0x0000004900057202 */ /* 0x000fe20000000f00 */
[----:B------:R-:W-:Y:S01]  /*6b80*/  @!P2 FMUL R139, R139, 16777216 ;  /* 0x4b8000008b8ba820 */ /* 0x000fe20000400000 */
[----:B------:R-:W-:Y:S01]  /*6b90*/  SHF.L.U32 R73, R0, 0x2, RZ ;  /* 0x0000000200497819 */ /* 0x000fe200000006ff */
[----:B------:R-:W-:Y:S01]  /*6ba0*/  @!P2 FMUL R138, R138, 16777216 ;  /* 0x4b8000008a8aa820 */ /* 0x000fe20000400000 */
[----:B------:R-:W-:Y:S01]  /*6bb0*/  LOP3.LUT R2, R8, 0x1800, R2, 0xf8, !PT ;  /* 0x0000180008027812 */ /* 0x000fe200078ef802 */
[----:B------:R-:W-:Y:S01]  /*6bc0*/  @!P2 FMUL R95, R95, 16777216 ;  /* 0x4b8000005f5fa820 */ /* 0x000fe20000400000 */
[----:B------:R-:W-:Y:S01]  /*6bd0*/  LOP3.LUT R141, R141, 0xff800000, RZ, 0xc0, !PT ;  /* 0xff8000008d8d7812 */ /* 0x000fe200078ec0ff */
[----:B------:R-:W-:Y:S01]  /*6be0*/  @!P2 FMUL R99, R99, 16777216 ;  /* 0x4b8000006363a820 */ /* 0x000fe20000400000 */
[----:B------:R-:W-:Y:S01]  /*6bf0*/  LOP3.LUT R2, R2, R73, RZ, 0x3c, !PT ;  /* 0x0000004902027212 */ /* 0x000fe200078e3cff */
[----:B------:R-:W-:Y:S01]  /*6c00*/  @!P2 FMUL R101, R101, 16777216 ;  /* 0x4b8000006565a820 */ /* 0x000fe20000400000 */
[----:B------:R0:W1:Y:S01]  /*6c10*/  I2F R73, R141 ;  /* 0x0000008d00497306 */ /* 0x0000620000201400 */
[----:B------:R-:W-:Y:S01]  /*6c20*/  @!P2 FMUL R103, R103, 16777216 ;  /* 0x4b8000006767a820 */ /* 0x000fe20000400000 */
[----:B------:R-:W-:Y:S01]  /*6c30*/  IADD3 R142, R113, -0x3f3504f3, RZ ;  /* 0xc0cafb0d718e7810 */ /* 0x000fe20007ffe0ff */
[----:B------:R-:W-:Y:S01]  /*6c40*/  @!P2 FMUL R183, R183, 16777216 ;  /* 0x4b800000b7b7a820 */ /* 0x000fe20000400000 */
[----:B------:R-:W-:Y:S01]  /*6c50*/  IADD3 R128, R117, -0x3f3504f3, RZ ;  /* 0xc0cafb0d75807810 */ /* 0x000fe20007ffe0ff */
[----:B------:R-:W-:Y:S01]  /*6c60*/  @!P2 FMUL R123, R123, 16777216 ;  /* 0x4b8000007b7ba820 */ /* 0x000fe20000400000 */
[----:B------:R-:W-:Y:S01]  /*6c70*/  LOP3.LUT R142, R142, 0xff800000, RZ, 0xc0, !PT ;  /* 0xff8000008e8e7812 */ /* 0x000fe200078ec0ff */
[----:B------:R-:W-:Y:S01]  /*6c80*/  @!P2 FMUL R122, R122, 16777216 ;  /* 0x4b8000007a7aa820 */ /* 0x000fe20000400000 */
[----:B------:R-:W2:Y:S01]  /*6c90*/  MUFU.RCP R150, R183 ;  /* 0x000000b700967308 */ /* 0x000ea20000001000 */
[----:B------:R-:W-:Y:S01]  /*6ca0*/  @!P2 FMUL R107, R107, 16777216 ;  /* 0x4b8000006b6ba820 */ /* 0x000fe20000400000 */
[----:B------:R-:W-:Y:S01]  /*6cb0*/  LOP3.LUT R128, R128, 0xff800000, RZ, 0xc0, !PT ;  /* 0xff80000080807812 */ /* 0x000fe200078ec0ff */
[----:B------:R-:W-:Y:S01]  /*6cc0*/  @!P2 FMUL R105, R105, 16777216 ;  /* 0x4b8000006969a820 */ /* 0x000fe20000400000 */
[----:B------:R-:W-:Y:S01]  /*6cd0*/  MOV R4, R72 ;  /* 0x0000004800047202 */ /* 0x000fe20000000f00 */
[----:B------:R-:W-:Y:S01]  /*6ce0*/  @!P2 FMUL R115, R115, 16777216 ;  /* 0x4b8000007373a820 */ /* 0x000fe20000400000 */
[----:B------:R-:W-:Y:S01]  /*6cf0*/  MOV R16, R80 ;  /* 0x0000005000107202 */ /* 0x000fe20000000f00 */
[----:B------:R-:W-:Y:S01]  /*6d00*/  @!P2 FMUL R110, R110, 16777216 ;  /* 0x4b8000006e6ea820 */ /* 0x000fe20000400000 */
[----:B------:R3:W5:Y:S01]  /*6d10*/  I2F R8, R142 ;  /* 0x0000008e00087306 */ /* 0x0007620000201400 */
[----:B------:R-:W-:Y:S01]  /*6d20*/  @!P2 FMUL R111, R111, 16777216 ;  /* 0x4b8000006f6fa820 */ /* 0x000fe20000400000 */
[----:B------:R-:W-:Y:S01]  /*6d30*/  SHF.L.U32 R80, R236, 0x3, RZ ;  /* 0x00000003ec507819 */ /* 0x000fe200000006ff */
[----:B------:R-:W-:Y:S01]  /*6d40*/  @!P2 FMUL R77, R77, 16777216 ;  /* 0x4b8000004d4da820 */ /* 0x000fe20000400000 */
[----:B------:R-:W-:Y:S01]  /*6d50*/  MOV R17, R81 ;  /* 0x0000005100117202 */ /* 0x000fe20000000f00 */
[----:B------:R-:W-:Y:S01]  /*6d60*/  @!P2 FMUL R76, R76, 16777216 ;  /* 0x4b8000004c4ca820 */ /* 0x000fe20000400000 */
[----:B------:R-:W-:Y:S01]  /*6d70*/  LOP3.LUT R0, R236, 0x70, RZ, 0xc0, !PT ;  /* 0x00000070ec007812 */ /* 0x000fe200078ec0ff */
[----:B------:R-:W-:Y:S01]  /*6d80*/  @!P2 FMUL R74, R74, 16777216 ;  /* 0x4b8000004a4aa820 */ /* 0x000fe20000400000 */
[----:B------:R0:W-:Y:S01]  /*6d90*/  I2F R75, R128 ;  /* 0x00000080004b7306 */ /* 0x0001e20000201400 */
[----:B------:R-:W-:Y:S01]  /*6da0*/  @!P2 FMUL R71, R71, 16777216 ;  /* 0x4b8000004747a820 */ /* 0x000fe20000400000 */
[----:B------:R-:W-:Y:S01]  /*6db0*/  LOP3.LUT R81, R80, 0x38, RZ, 0xc0, !PT ;  /* 0x0000003850517812 */ /* 0x000fe200078ec0ff */
[----:B------:R-:W-:Y:S01]  /*6dc0*/  @!P2 FMUL R102, R102, 16777216 ;  /* 0x4b8000006666a820 */ /* 0x000fe20000400000 */
[----:B------:R-:W-:Y:S01]  /*6dd0*/  FSEL R119, RZ, -23, P3 ;  /* 0xc1b80000ff777808 */ /* 0x000fe20001800000 */
[----:B------:R-:W-:Y:S01]  /*6de0*/  @!P2 FMUL R145, R145, 16777216 ;  /* 0x4b8000009191a820 */ /* 0x000fe20000400000 */
[----:B------:R-:W-:Y:S01]  /*6df0*/  SHF.R.U32.HI R80, RZ, 0x1, R236 ;  /* 0x00000001ff507819 */ /* 0x000fe200000116ec */
[----:B------:R-:W-:Y:S01]  /*6e00*/  @!P2 FMUL R146, R146, 16777216 ;  /* 0x4b8000009292a820 */ /* 0x000fe20000400000 */
[----:B------:R-:W-:Y:S01]  /*6e10*/  FSEL R226, RZ, -23, P4 ;  /* 0xc1b80000ffe27808 */ /* 0x000fe20002000000 */
[----:B------:R-:W-:Y:S01]  /*6e20*/  @!P2 FMUL R147, R147, 16777216 ;  /* 0x4b8000009393a820 */ /* 0x000fe20000400000 */
[----:B----4-:R-:W-:Y:S01]  /*6e30*/  LOP3.LUT R84, R144, 0x7f, RZ, 0xc0, !PT ;  /* 0x0000007f90547812 */ /* 0x010fe200078ec0ff */
[----:B------:R-:W-:Y:S01]  /*6e40*/  @!P2 FMUL R70, R70, 16777216 ;  /* 0x4b8000004646a820 */ /* 0x000fe20000400000 */
[----:B------:R-:W-:Y:S01]  /*6e50*/  LEA R81, R0, R81, 0x2 ;  /* 0x0000005100517211 */ /* 0x000fe200078e10ff */
[----:B------:R-:W-:Y:S01]  /*6e60*/  @!P2 FMUL R9, R9, 16777216 ;  /* 0x4b8000000909a820 */ /* 0x000fe20000400000 */
[----:B------:R-:W-:Y:S01]  /*6e70*/  LOP3.LUT R0, R80, 0x4, RZ, 0xc0, !PT ;  /* 0x0000000450007812 */ /* 0x000fe200078ec0ff */
[----:B------:R-:W-:Y:S01]  /*6e80*/  @!P2 FMUL R3, R3, 16777216 ;  /* 0x4b8000000303a820 */ /* 0x000fe20000400000 */
[C---:B------:R-:W-:Y:S01]  /*6e90*/  FSETP.GEU.AND P2, PT, |R184|.reuse, 1.175494350822287508e-38, PT ;  /* 0x00800000b800780b */ /* 0x040fe20003f4e200 */
[----:B------:R-:W-:Y:S01]  /*6ea0*/  FMUL R118, R184, 8388608 ;  /* 0x4b000000b8767820 */ /* 0x000fe20000400000 */
[----:B------:R-:W-:Y:S01]  /*6eb0*/  LEA R231, R84, R231, 0x4 ;  /* 0x000000e754e77211 */ /* 0x000fe200078e20ff */
[----:B------:R-:W-:Y:S01]  /*6ec0*/  @P1 FMUL R82, R82, 0.25 ;  /* 0x3e80000052521820 */ /* 0x000fe20000400000 */
[----:B------:R-:W-:Y:S01]  /*6ed0*/  IADD3 R0, R0, R81, RZ ;  /* 0x0000005100007210 */ /* 0x000fe20007ffe0ff */
[----:B------:R-:W-:Y:S01]  /*6ee0*/  @P1 FMUL R86, R86, 0.25 ;  /* 0x3e80000056561820 */ /* 0x000fe20000400000 */
[----:B------:R-:W-:Y:S01]  /*6ef0*/  FSEL R118, R118, R184, !P3 ;  /* 0x000000b876767208 */ /* 0x000fe20005800000 */
[----:B------:R-:W-:Y:S01]  /*6f00*/  @P1 FMUL R96, R96, 0.25 ;  /* 0x3e80000060601820 */ /* 0x000fe20000400000 */
[----:B0-----:R-:W-:Y:S01]  /*6f10*/  IADD3 R141, R114, -R141, RZ ;  /* 0x8000008d728d7210 */ /* 0x001fe20007ffe0ff */
[----:B------:R-:W-:Y:S01]  /*6f20*/  @P1 FMUL R140, R140, 0.25 ;  /* 0x3e8000008c8c1820 */ /* 0x000fe20000400000 */
[----:B------:R-:W-:Y:S01]  /*6f30*/  IADD3 R129, R118, -0x3f3504f3, RZ ;  /* 0xc0cafb0d76817810 */ /* 0x000fe20007ffe0ff */
[----:B------:R-:W-:Y:S01]  /*6f40*/  @P1 FMUL R133, R133, 0.25 ;  /* 0x3e80000085851820 */ /* 0x000fe20000400000 */
[----:B---3--:R-:W-:Y:S01]  /*6f50*/  IADD3 R142, R113, -R142, RZ ;  /* 0x8000008e718e7210 */ /* 0x008fe20007ffe0ff */
[----:B------:R-:W-:Y:S01]  /*6f60*/  @P1 FMUL R132, R132, 0.25 ;  /* 0x3e80000084841820 */ /* 0x000fe20000400000 */
[----:B------:R-:W-:Y:S01]  /*6f70*/  LOP3.LUT R129, R129, 0xff800000, RZ, 0xc0, !PT ;  /* 0xff80000081817812 */ /* 0x000fe200078ec0ff */
[----:B------:R-:W-:Y:S01]  /*6f80*/  @P1 FMUL R153, R153, 0.25 ;  /* 0x3e80000099991820 */ /* 0x000fe20000400000 */
[----:B------:R-:W-:Y:S01]  /*6f90*/  IADD3 R128, R117, -R128, RZ ;  /* 0x8000008075807210 */ /* 0x000fe20007ffe0ff */
[----:B------:R-:W-:Y:S01]  /*6fa0*/  @P1 FMUL R152, R152, 0.25 ;  /* 0x3e80000098981820 */ /* 0x000fe20000400000 */
[----:B------:R0:W3:Y:S01]  /*6fb0*/  I2F R72, R129 ;  /* 0x0000008100487306 */ /* 0x0000e20000201400 */
[----:B------:R-:W-:Y:S01]  /*6fc0*/  @P1 FMUL R137, R137, 0.25 ;  /* 0x3e80000089891820 */ /* 0x000fe20000400000 */
[----:B------:R-:W-:Y:S01]  /*6fd0*/  ISETP.GE.U32.AND P5, PT, R118, 0x7f800000, PT ;  /* 0x7f8000007600780c */ /* 0x000fe20003fa6070 */
[----:B------:R-:W-:Y:S01]  /*6fe0*/  @P1 FMUL R136, R136, 0.25 ;  /* 0x3e80000088881820 */ /* 0x000fe20000400000 */
[----:B------:R-:W-:Y:S01]  /*6ff0*/  ISETP.GE.U32.AND P4, PT, R117, 0x7f800000, PT ;  /* 0x7f8000007500780c */ /* 0x000fe20003f86070 */
[----:B------:R-:W-:Y:S01]  /*7000*/  @P1 FMUL R85, R85, 0.25 ;  /* 0x3e80000055551820 */ /* 0x000fe20000400000 */
[----:B------:R-:W-:Y:S01]  /*7010*/  LOP3.LUT R230, R231, 0x20, RZ, 0x3c, !PT ;  /* 0x00000020e7e67812 */ /* 0x000fe200078e3cff */
[----:B------:R-:W-:Y:S01]  /*7020*/  @P1 FMUL R97, R97, 0.25 ;  /* 0x3e80000061611820 */ /* 0x000fe20000400000 */
[----:B------:R-:W-:Y:S01]  /*7030*/  LOP3.LUT R229, R231, 0x40, RZ, 0x3c, !PT ;  /* 0x00000040e7e57812 */ /* 0x000fe200078e3cff */
[----:B------:R-:W-:Y:S01]  /*7040*/  @P1 FMUL R125, R125, 0.25 ;  /* 0x3e8000007d7d1820 */ /* 0x000fe20000400000 */
[----:B0-----:R-:W-:Y:S01]  /*7050*/  IADD3 R129, R118, -R129, RZ ;  /* 0x8000008176817210 */ /* 0x001fe20007ffe0ff */
[----:B------:R-:W-:Y:S01]  /*7060*/  @P1 FMUL R124, R124, 0.25 ;  /* 0x3e8000007c7c1820 */ /* 0x000fe20000400000 */
[----:B------:R-:W-:Y:S01]  /*7070*/  LOP3.LUT R228, R231, 0x60, RZ, 0x3c, !PT ;  /* 0x00000060e7e47812 */ /* 0x000fe200078e3cff */
[----:B------:R-:W-:Y:S01]  /*7080*/  @P1 FMUL R121, R121, 0.25 ;  /* 0x3e80000079791820 */ /* 0x000fe20000400000 */
[----:B------:R-:W-:Y:S01]  /*7090*/  FSETP.NEU.AND P3, PT, R113, RZ, PT ;  /* 0x000000ff7100720b */ /* 0x000fe20003f6d000 */
[----:B------:R-:W-:Y:S01]  /*70a0*/  @P1 FMUL R106, R106, 0.25 ;  /* 0x3e8000006a6a1820 */ /* 0x000fe20000400000 */
[----:B------:R-:W-:Y:S01]  /*70b0*/  SHF.L.U32 R236, R236, 0x1, RZ ;  /* 0x00000001ecec7819 */ /* 0x000fe200000006ff */
[----:B------:R-:W-:-:S02]  /*70c0*/  @P1 FMUL R130, R130, 0.25 ;  /* 0x3e80000082821820 */ /* 0x000fc40000400000 */
[----:B------:R-:W-:Y:S02]  /*70d0*/  @P1 FMUL R160, R160, 0.25 ;  /* 0x3e800000a0a01820 */ /* 0x000fe40000400000 */
[----:B------:R-:W-:Y:S02]  /*70e0*/  @P1 FMUL R159, R159, 0.25 ;  /* 0x3e8000009f9f1820 */ /* 0x000fe40000400000 */
[----:B------:R-:W-:Y:S02]  /*70f0*/  @P1 FMUL R158, R158, 0.25 ;  /* 0x3e8000009e9e1820 */ /* 0x000fe40000400000 */
[----:B------:R-:W-:Y:S02]  /*7100*/  @P1 FMUL R157, R157, 0.25 ;  /* 0x3e8000009d9d1820 */ /* 0x000fe40000400000 */
[----:B------:R-:W-:Y:S02]  /*7110*/  @P1 FMUL R156, R156, 0.25 ;  /* 0x3e8000009c9c1820 */ /* 0x000fe40000400000 */
        /* <DEDUP_REMOVED lines=10> */
[----:B------:R-:W-:Y:S01]  /*71c0*/  @P1 FMUL R184, R184, 0.25 ;  /* 0x3e800000b8b81820 */ /* 0x000fe20000400000 */
[----:B------:R-:W-:Y:S01]  /*71d0*/  FSETP.GT.AND P1, PT, |R186|, 8.50705917302346158658e+37, PT ;  /* 0x7e800000ba00780b */ /* 0x000fe20003f24200 */
[----:B------:R-:W-:Y:S02]  /*71e0*/  @!P2 FMUL R82, R82, 16777216 ;  /* 0x4b8000005252a820 */ /* 0x000fe40000400000 */
[----:B------:R-:W-:-:S02]  /*71f0*/  @!P2 FMUL R86, R86, 16777216 ;  /* 0x4b8000005656a820 */ /* 0x000fc40000400000 */
[----:B------:R-:W-:Y:S02]  /*7200*/  @!P2 FMUL R96, R96, 16777216 ;  /* 0x4b8000006060a820 */ /* 0x000fe40000400000 */
[----:B------:R-:W-:Y:S02]  /*7210*/  @!P2 FMUL R140, R140, 16777216 ;  /* 0x4b8000008c8ca820 */ /* 0x000fe40000400000 */
[----:B------:R-:W-:Y:S02]  /*7220*/  @!P2 FMUL R133, R133, 16777216 ;  /* 0x4b8000008585a820 */ /* 0x000fe40000400000 */
[----:B------:R-:W-:Y:S02]  /*7230*/  @!P2 FMUL R132, R132, 16777216 ;  /* 0x4b8000008484a820 */ /* 0x000fe40000400000 */
        /* <DEDUP_REMOVED lines=26> */
[----:B------:R-:W-:Y:S01]  /*73e0*/  @!P2 FMUL R88, R88, 16777216 ;  /* 0x4b8000005858a820 */ /* 0x000fe20000400000 */
[----:B------:R-:W-:Y:S01]  /*73f0*/  FSETP.GEU.AND P2, PT, |R185|, 1.175494350822287508e-38, PT ;  /* 0x00800000b900780b */ /* 0x000fe20003f4e200 */
        /* <DEDUP_REMOVED lines=33> */
[C---:B------:R-:W-:Y:S01]  /*7610*/  FSETP.GEU.AND P0, PT, |R186|.reuse, 1.175494350822287508e-38, PT ;  /* 0x00800000ba00780b */ /* 0x040fe20003f0e200 */
[----:B------:R-:W-:Y:S02]  /*7620*/  @P1 FMUL R186, R186, 0.25 ;  /* 0x3e800000baba1820 */ /* 0x000fe40000400000 */
[----:B------:R-:W-:-:S02]  /*7630*/  @!P2 FMUL R185, R185, 16777216 ;  /* 0x4b800000b9b9a820 */ /* 0x000fc40000400000 */
[----:B-1----:R-:W-:Y:S02]  /*7640*/  FFMA.FTZ R120, R73, 1.1920928955078125e-07, R120 ;  /* 0x3400000049787823 */ /* 0x002fe40000010078 */
[----:B--2---:R-:W-:Y:S02]  /*7650*/  FMUL R73, R150, R87 ;  /* 0x0000005796497220 */ /* 0x004fe40000400000 */
[----:B------:R-:W0:Y:S01]  /*7660*/  MUFU.RCP R87, R184 ;  /* 0x000000b800577308 */ /* 0x000e220000001000 */
[----:B------:R-:W-:Y:S02]  /*7670*/  @P1 FMUL R17, R17, 0.25 ;  /* 0x3e80000011111820 */ /* 0x000fe40000400000 */
[----:B------:R-:W-:Y:S02]  /*7680*/  @P1 FMUL R4, R4, 0.25 ;  /* 0x3e80000004041820 */ /* 0x000fe40000400000 */
[----:B------:R-:W-:Y:S02]  /*7690*/  @!P0 FMUL R186, R186, 16777216 ;  /* 0x4b800000baba8820 */ /* 0x000fe40000400000 */
[----:B------:R-:W-:Y:S01]  /*76a0*/  @P1 FMUL R7, R7, 0.25 ;  /* 0x3e80000007071820 */ /* 0x000fe20000400000 */
[----:B------:R-:W1:Y:S01]  /*76b0*/  MUFU.RCP R185, R185 ;  /* 0x000000b900b97308 */ /* 0x000e620000001000 */
[----:B------:R-:W-:-:S02]  /*76c0*/  @P1 FMUL R6, R6, 0.25 ;  /* 0x3e80000006061820 */ /* 0x000fc40000400000 */
[----:B------:R-:W-:Y:S02]  /*76d0*/  @P1 FMUL R5, R5, 0.25 ;  /* 0x3e80000005051820 */ /* 0x000fe40000400000 */
[----:B------:R-:W-:Y:S02]  /*76e0*/  @P1 FMUL R29, R29, 0.25 ;  /* 0x3e8000001d1d1820 */ /* 0x000fe40000400000 */
[----:B------:R-:W-:Y:S01]  /*76f0*/  @P1 FMUL R28, R28, 0.25 ;  /* 0x3e8000001c1c1820 */ /* 0x000fe20000400000 */
[----:B------:R-:W2:Y:S01]  /*7700*/  MUFU.RCP R186, R186 ;  /* 0x000000ba00ba7308 */ /* 0x000ea20000001000 */
[----:B-----5:R-:W-:Y:S02]  /*7710*/  FFMA.FTZ R227, R8, 1.1920928955078125e-07, R227 ;  /* 0x3400000008e37823 */ /* 0x020fe400000100e3 */
[----:B---3--:R-:W-:Y:S02]  /*7720*/  FFMA.FTZ R119, R72, 1.1920928955078125e-07, R119 ;  /* 0x3400000048777823 */ /* 0x008fe40000010077 */
[----:B------:R-:W-:-:S02]  /*7730*/  @!P2 FMUL R12, R12, 16777216 ;  /* 0x4b8000000c0ca820 */ /* 0x000fc40000400000 */
[----:B------:R-:W-:Y:S02]  /*7740*/  @P1 FMUL R41, R41, 0.25 ;  /* 0x3e80000029291820 */ /* 0x000fe40000400000 */
[----:B------:R-:W-:Y:S02]  /*7750*/  @P1 FMUL R40, R40, 0.25 ;  /* 0x3e80000028281820 */ /* 0x000fe40000400000 */
[----:B------:R-:W-:Y:S02]  /*7760*/  @P1 FMUL R37, R37, 0.25 ;  /* 0x3e80000025251820 */ /* 0x000fe40000400000 */
[----:B------:R-:W-:Y:S02]  /*7770*/  @P1 FMUL R36, R36, 0.25 ;  /* 0x3e80000024241820 */ /* 0x000fe40000400000 */
[----:B------:R-:W-:Y:S02]  /*7780*/  @P1 FMUL R33, R33, 0.25 ;  /* 0x3e80000021211820 */ /* 0x000fe40000400000 */
[----:B------:R-:W-:-:S02]  /*7790*/  @P1 FMUL R32, R32, 0.25 ;  /* 0x3e80000020201820 */ /* 0x000fc40000400000 */
[----:B------:R-:W-:Y:S02]  /*77a0*/  FFMA.FTZ R226, R75, 1.1920928955078125e-07, R226 ;  /* 0x340000004be27823 */ /* 0x000fe400000100e2 */
[C---:B------:R-:W-:Y:S02]  /*77b0*/  FMUL R72, R150.reuse, R83 ;  /* 0x0000005396487220 */ /* 0x040fe40000400000 */
[C---:B------:R-:W-:Y:S02]  /*77c0*/  FMUL R8, R150.reuse, R143 ;  /* 0x0000008f96087220 */ /* 0x040fe40000400000 */
[C---:B------:R-:W-:Y:S02]  /*77d0*/  FMUL R98, R150.reuse, R99 ;  /* 0x0000006396627220 */ /* 0x040fe40000400000 */
[C---:B------:R-:W-:Y:S02]  /*77e0*/  FMUL R100, R150.reuse, R103 ;  /* 0x0000006796647220 */ /* 0x040fe40000400000 */
[----:B------:R-:W-:-:S02]  /*77f0*/  FMUL R109, R150, R115 ;  /* 0x00000073966d7220 */ /* 0x000fc40000400000 */
[----:B------:R-:W-:Y:S02]  /*7800*/  @!P2 FMUL R23, R23, 16777216 ;  /* 0x4b8000001717a820 */ /* 0x000fe40000400000 */
[----:B------:R-:W-:Y:S02]  /*7810*/  @!P2 FMUL R35, R35, 16777216 ;  /* 0x4b8000002323a820 */ /* 0x000fe40000400000 */
[C---:B------:R-:W-:Y:S02]  /*7820*/  FMUL R75, R150.reuse, R151 ;  /* 0x00000097964b7220 */ /* 0x040fe40000400000 */
[C---:B------:R-:W-:Y:S02]  /*7830*/  FMUL R83, R150.reuse, R135 ;  /* 0x0000008796537220 */ /* 0x040fe40000400000 */
[C---:B------:R-:W-:Y:S02]  /*7840*/  FMUL R78, R150.reuse, R134 ;  /* 0x00000086964e7220 */ /* 0x040fe40000400000 */
[----:B------:R-:W-:-:S02]  /*7850*/  FMUL R84, R150, R155 ;  /* 0x0000009b96547220 */ /* 0x000fc40000400000 */
[C---:B------:R-:W-:Y:S02]  /*7860*/  FMUL R79, R150.reuse, R154 ;  /* 0x0000009a964f7220 */ /* 0x040fe40000400000 */
[C---:B------:R-:W-:Y:S02]  /*7870*/  FMUL R93, R150.reuse, R139 ;  /* 0x0000008b965d7220 */ /* 0x040fe40000400000 */
[----:B------:R-:W-:Y:S01]  /*7880*/  FMUL R94, R150, R138 ;  /* 0x0000008a965e7220 */ /* 0x000fe20000400000 */
[----:B------:R-:W-:Y:S01]  /*7890*/  F2FP.BF16.PACK_AB R84, R84, R79 ;  /* 0x0000004f5454723e */ /* 0x000fe200000010ff */
[C---:B------:R-:W-:Y:S02]  /*78a0*/  FMUL R95, R150.reuse, R95 ;  /* 0x0000005f965f7220 */ /* 0x040fe40000400000 */
[C---:B------:R-:W-:Y:S02]  /*78b0*/  FMUL R99, R150.reuse, R101 ;  /* 0x0000006596637220 */ /* 0x040fe40000400000 */
[----:B------:R-:W-:-:S02]  /*78c0*/  FMUL R103, R150, R123 ;  /* 0x0000007b96677220 */ /* 0x000fc40000400000 */
[C---:B------:R-:W-:Y:S02]  /*78d0*/  FMUL R104, R150.reuse, R122 ;  /* 0x0000007a96687220 */ /* 0x040fe40000400000 */
[C---:B------:R-:W-:Y:S02]  /*78e0*/  FMUL R107, R150.reuse, R107 ;  /* 0x0000006b966b7220 */ /* 0x040fe40000400000 */
[C---:B------:R-:W-:Y:S02]  /*78f0*/  FMUL R108, R150.reuse, R105 ;  /* 0x00000069966c7220 */ /* 0x040fe40000400000 */
        /* <DEDUP_REMOVED lines=11> */
[----:B------:R-:W-:Y:S02]  /*79b0*/  FMUL R149, R150, R9 ;  /* 0x0000000996957220 */ /* 0x000fe40000400000 */
[----:B------:R-:W-:Y:S02]  /*79c0*/  @!P2 FMUL R34, R34, 16777216 ;  /* 0x4b8000002222a820 */ /* 0x000fe40000400000 */
[----:B------:R-:W-:Y:S02]  /*79d0*/  @!P0 FMUL R17, R17, 16777216 ;  /* 0x4b80000011118820 */ /* 0x000fe40000400000 */
[----:B------:R-:W-:-:S02]  /*79e0*/  @!P0 FMUL R4, R4, 16777216 ;  /* 0x4b80000004048820 */ /* 0x000fc40000400000 */
[----:B------:R-:W-:Y:S02]  /*79f0*/  FMUL R150, R150, R3 ;  /* 0x0000000396967220 */ /* 0x000fe40000400000 */
[----:B0-----:R-:W-:Y:S02]  /*7a00*/  FMUL R139, R87, R131 ;  /* 0x00000083578b7220 */ /* 0x001fe40000400000 */
[----:B------:R-:W-:Y:S02]  /*7a10*/  @!P2 FMUL R21, R21, 16777216 ;  /* 0x4b8000001515a820 */ /* 0x000fe40000400000 */
[----:B------:R-:W-:Y:S02]  /*7a20*/  @!P0 FMUL R7, R7, 16777216 ;  /* 0x4b80000007078820 */ /* 0x000fe40000400000 */
[----:B------:R-:W-:Y:S02]  /*7a30*/  @!P0 FMUL R6, R6, 16777216 ;  /* 0x4b80000006068820 */ /* 0x000fe40000400000 */
[----:B------:R-:W-:-:S02]  /*7a40*/  @!P0 FMUL R5, R5, 16777216 ;  /* 0x4b80000005058820 */ /* 0x000fc40000400000 */
[----:B------:R-:W-:Y:S02]  /*7a50*/  @!P0 FMUL R29, R29, 16777216 ;  /* 0x4b8000001d1d8820 */ /* 0x000fe40000400000 */
[----:B------:R-:W-:Y:S02]  /*7a60*/  @!P0 FMUL R28, R28, 16777216 ;  /* 0x4b8000001c1c8820 */ /* 0x000fe40000400000 */
[C---:B------:R-:W-:Y:S02]  /*7a70*/  FMUL R76, R87.reuse, R82 ;  /* 0x00000052574c7220 */ /* 0x040fe40000400000 */
[C---:B------:R-:W-:Y:S02]  /*7a80*/  FMUL R3, R87.reuse, R96 ;  /* 0x0000006057037220 */ /* 0x040fe40000400000 */
[C---:B------:R-:W-:Y:S02]  /*7a90*/  FMUL R80, R87.reuse, R152 ;  /* 0x0000009857507220 */ /* 0x040fe40000400000 */
[----:B------:R-:W-:-:S02]  /*7aa0*/  FMUL R70, R87, R85 ;  /* 0x0000005557467220 */ /* 0x000fc40000400000 */
[----:B-1----:R-:W-:Y:S02]  /*7ab0*/  FMUL R131, R185, R12 ;  /* 0x0000000cb9837220 */ /* 0x002fe40000400000 */
[----:B------:R-:W-:Y:S02]  /*7ac0*/  @!P0 FMUL R41, R41, 16777216 ;  /* 0x4b80000029298820 */ /* 0x000fe40000400000 */
[----:B------:R-:W-:Y:S02]  /*7ad0*/  @!P0 FMUL R40, R40, 16777216 ;  /* 0x4b80000028288820 */ /* 0x000fe40000400000 */
[----:B------:R-:W-:Y:S02]  /*7ae0*/  @!P0 FMUL R37, R37, 16777216 ;  /* 0x4b80000025258820 */ /* 0x000fe40000400000 */
[----:B------:R-:W-:Y:S02]  /*7af0*/  @!P0 FMUL R36, R36, 16777216 ;  /* 0x4b80000024248820 */ /* 0x000fe40000400000 */
[----:B------:R-:W-:-:S02]  /*7b00*/  @!P0 FMUL R33, R33, 16777216 ;  /* 0x4b80000021218820 */ /* 0x000fc40000400000 */
[----:B------:R-:W-:Y:S02]  /*7b10*/  @!P0 FMUL R32, R32, 16777216 ;  /* 0x4b80000020208820 */ /* 0x000fe40000400000 */
[C---:B------:R-:W-:Y:S02]  /*7b20*/  FMUL R74, R87.reuse, R140 ;  /* 0x0000008c574a7220 */ /* 0x040fe40000400000 */
[C---:B------:R-:W-:Y:S02]  /*7b30*/  FMUL R82, R87.reuse, R133 ;  /* 0x0000008557527220 */ /* 0x040fe40000400000 */
[C---:B------:R-:W-:Y:S02]  /*7b40*/  FMUL R81, R87.reuse, R153 ;  /* 0x0000009957517220 */ /* 0x040fe40000400000 */
[C---:B------:R-:W-:Y:S02]  /*7b50*/  FMUL R71, R87.reuse, R137 ;  /* 0x0000008957477220 */ /* 0x040fe40000400000 */
[----:B------:R-:W-:Y:S01]  /*7b60*/  FMUL R96, R87, R136 ;  /* 0x0000008857607220 */ /* 0x000fe20000400000 */
[----:B------:R-:W-:Y:S01]  /*7b70*/  F2FP.BF16.PACK_AB R80, R81, R80 ;  /* 0x000000505150723e */ /* 0x000fe200000010ff */
[----:B------:R-:W-:-:S02]  /*7b80*/  FMUL R152, R87, R27 ;  /* 0x0000001b57987220 */ /* 0x000fc40000400000 */
[----:B------:R-:W-:Y:S01]  /*7b90*/  FMUL R85, R185, R23 ;  /* 0x00000017b9557220 */ /* 0x000fe20000400000 */
[----:B------:R-:W-:Y:S01]  /*7ba0*/  F2FP.BF16.PACK_AB R71, R71, R96 ;  /* 0x000000604747723e */ /* 0x000fe200000010ff */
[----:B------:R-:W-:Y:S02]  /*7bb0*/  FMUL R12, R185, R35 ;  /* 0x00000023b90c7220 */ /* 0x000fe40000400000 */
[C---:B------:R-:W-:Y:S02]  /*7bc0*/  FMUL R9, R87.reuse, R86 ;  /* 0x0000005657097220 */ /* 0x040fe40000400000 */
[C---:B------:R-:W-:Y:S02]  /*7bd0*/  FMUL R77, R87.reuse, R132 ;  /* 0x00000084574d7220 */ /* 0x040fe40000400000 */
[C---:B------:R-:W-:Y:S02]  /*7be0*/  FMUL R97, R87.reuse, R97 ;  /* 0x0000006157617220 */ /* 0x040fe40000400000 */
[C---:B------:R-:W-:Y:S01]  /*7bf0*/  FMUL R101, R87.reuse, R125 ;  /* 0x0000007d57657220 */ /* 0x040fe20000400000 */
[----:B------:R-:W-:Y:S01]  /*7c00*/  F2FP.BF16.PACK_AB R81, R82, R77 ;  /* 0x0000004d5251723e */ /* 0x000fe200000010ff */
[C---:B------:R-:W-:Y:S01]  /*7c10*/  FMUL R102, R87.reuse, R124 ;  /* 0x0000007c57667220 */ /* 0x040fe20000400000 */
[----:B------:R-:W-:Y:S01]  /*7c20*/  F2FP.BF16.PACK_AB R70, R70, R97 ;  /* 0x000000614646723e */ /* 0x000fe200000010ff */
[----:B------:R-:W-:Y:S01]  /*7c30*/  FMUL R105, R87, R121 ;  /* 0x0000007957697220 */ /* 0x000fe20000400000 */
[----:B------:R-:W-:Y:S01]  /*7c40*/  F2FP.BF16.PACK_AB R82, R3, R74 ;  /* 0x0000004a0352723e */ /* 0x000fe200000010ff */
        /* <DEDUP_REMOVED lines=14> */
[----:B------:R-:W-:Y:S02]  /*7d30*/  FMUL R154, R87, R88 ;  /* 0x00000058579a7220 */ /* 0x000fe40000400000 */
[C---:B------:R-:W-:Y:S02]  /*7d40*/  FMUL R23, R185.reuse, R34 ;  /* 0x00000022b9177220 */ /* 0x040fe40000400000 */
[C---:B--2---:R-:W-:Y:S02]  /*7d50*/  FMUL R122, R186.reuse, R17 ;  /* 0x00000011ba7a7220 */ /* 0x044fe40000400000 */
[----:B------:R-:W-:Y:S02]  /*7d60*/  FMUL R35, R186, R4 ;  /* 0x00000004ba237220 */ /* 0x000fe40000400000 */
[----:B------:R-:W-:-:S02]  /*7d70*/  FMUL R87, R185, R21 ;  /* 0x00000015b9577220 */ /* 0x000fc40000400000 */
[C---:B------:R-:W-:Y:S02]  /*7d80*/  FMUL R125, R186.reuse, R7 ;  /* 0x00000007ba7d7220 */ /* 0x040fe40000400000 */
[C---:B------:R-:W-:Y:S02]  /*7d90*/  FMUL R132, R186.reuse, R6 ;  /* 0x00000006ba847220 */ /* 0x040fe40000400000 */
[C---:B------:R-:W-:Y:S02]  /*7da0*/  FMUL R34, R186.reuse, R5 ;  /* 0x00000005ba227220 */ /* 0x040fe40000400000 */
[C---:B------:R-:W-:Y:S01]  /*7db0*/  FMUL R4, R186.reuse, R29 ;  /* 0x0000001dba047220 */ /* 0x040fe20000400000 */
[----:B------:R-:W-:Y:S01]  /*7dc0*/  F2FP.BF16.PACK_AB R29, R111, R112 ;  /* 0x000000706f1d723e */ /* 0x000fe200000010ff */
[C---:B------:R-:W-:Y:S01]  /*7dd0*/  FMUL R17, R186.reuse, R28 ;  /* 0x0000001cba117220 */ /* 0x040fe20000400000 */
[----:B------:R-:W-:Y:S01]  /*7de0*/  F2FP.BF16.PACK_AB R28, R115, R116 ;  /* 0x00000074731c723e */ /* 0x000fe200000010ff */
[----:B------:R-:W-:-:S02]  /*7df0*/  FMUL R7, R186, R41 ;  /* 0x00000029ba077220 */ /* 0x000fc40000400000 */
[----:B------:R-:W-:Y:S01]  /*7e00*/  FMUL R40, R186, R40 ;  /* 0x00000028ba287220 */ /* 0x000fe20000400000 */
[----:B------:R-:W-:Y:S01]  /*7e10*/  F2FP.BF16.PACK_AB R4, R4, R17 ;  /* 0x000000110404723e */ /* 0x000fe200000010ff */
[----:B------:R-:W-:Y:S01]  /*7e20*/  FMUL R5, R186, R33 ;  /* 0x00000021ba057220 */ /* 0x000fe20000400000 */
[----:B------:R-:W-:Y:S01]  /*7e30*/  F2FP.BF16.PACK_AB R17, R12, R23 ;  /* 0x000000170c11723e */ /* 0x000fe200000010ff */
[C---:B------:R-:W-:Y:S01]  /*7e40*/  FMUL R32, R186.reuse, R32 ;  /* 0x00000020ba207220 */ /* 0x040fe20000400000 */
[----:B------:R-:W-:Y:S01]  /*7e50*/  F2FP.BF16.PACK_AB R7, R7, R40 ;  /* 0x000000280707723e */ /* 0x000fe200000010ff */
[C---:B------:R-:W-:Y:S01]  /*7e60*/  FMUL R6, R186.reuse, R37 ;  /* 0x00000025ba067220 */ /* 0x040fe20000400000 */
[----:B------:R-:W-:Y:S01]  /*7e70*/  MOV R12, 0x3dc6b27f ;  /* 0x3dc6b27f000c7802 */ /* 0x000fe20000000f00 */
[----:B------:R-:W-:Y:S01]  /*7e80*/  FMUL R21, R186, R36 ;  /* 0x00000024ba157220 */ /* 0x000fe20000400000 */
[----:B------:R-:W-:Y:S01]  /*7e90*/  F2FP.BF16.PACK_AB R5, R5, R32 ;  /* 0x000000200505723e */ /* 0x000fe200000010ff */
[----:B------:R-:W-:Y:S01]  /*7ea0*/  @!P2 FMUL R18, R18, 16777216 ;  /* 0x4b8000001212a820 */ /* 0x000fe20000400000 */
[----:B------:R-:W-:Y:S01]  /*7eb0*/  F2FP.BF16.PACK_AB R23, R151, R152 ;  /* 0x000000989717723e */ /* 0x000fe200000010ff */
[----:B------:R-:W-:Y:S01]  /*7ec0*/  @!P2 FMUL R11, R11, 16777216 ;  /* 0x4b8000000b0ba820 */ /* 0x000fe20000400000 */
[----:B------:R-:W-:Y:S01]  /*7ed0*/  F2FP.BF16.PACK_AB R6, R6, R21 ;  /* 0x000000150606723e */ /* 0x000fe200000010ff */
[----:B------:R-:W-:Y:S01]  /*7ee0*/  @!P2 FMUL R39, R39, 16777216 ;  /* 0x4b8000002727a820 */ /* 0x000fe20000400000 */
[----:B------:R-:W-:Y:S01]  /*7ef0*/  F2FP.BF16.PACK_AB R21, R24, R27 ;  /* 0x0000001b1815723e */ /* 0x000fe200000010ff */
[----:B------:R-:W-:Y:S01]  /*7f00*/  @!P2 FMUL R38, R38, 16777216 ;  /* 0x4b8000002626a820 */ /* 0x000fe20000400000 */
[----:B------:R-:W-:Y:S01]  /*7f10*/  F2FP.BF16.PACK_AB R24, R149, R150 ;  /* 0x000000969518723e */ /* 0x000fe200000010ff */
[C---:B------:R-:W-:Y:S01]  /*7f20*/  FMUL R124, R185.reuse, R18 ;  /* 0x00000012b97c7220 */ /* 0x040fe20000400000 */
[----:B------:R0:W-:Y:S01]  /*7f30*/  STS.128 [R2], R4 ;  /* 0x0000000402007388 */ /* 0x0001e20000000c00 */
[----:B------:R-:W-:Y:S01]  /*7f40*/  FMUL R134, R185, R11 ;  /* 0x0000000bb9867220 */ /* 0x000fe20000400000 */
[----:B------:R-:W-:Y:S01]  /*7f50*/  F2FP.BF16.PACK_AB R27, R143, R144 ;  /* 0x000000908f1b723e */ /* 0x000fe200000010ff */
[----:B------:R-:W-:-:S02]  /*7f60*/  FMUL R18, R185, R39 ;  /* 0x00000027b9127220 */ /* 0x000fc40000400000 */
[----:B------:R-:W-:Y:S02]  /*7f70*/  FMUL R11, R185, R38 ;  /* 0x00000026b90b7220 */ /* 0x000fe40000400000 */
[----:B------:R-:W-:Y:S02]  /*7f80*/  FADD R141, R141, -1 ;  /* 0xbf8000008d8d7421 */ /* 0x000fe40000000000 */
[----:B------:R-:W-:Y:S01]  /*7f90*/  FADD R142, R142, -1 ;  /* 0xbf8000008e8e7421 */ /* 0x000fe20000000000 */
[----:B------:R-:W-:Y:S01]  /*7fa0*/  F2FP.BF16.PACK_AB R18, R18, R11 ;  /* 0x0000000b1212723e */ /* 0x000fe200000010ff */
[----:B------:R-:W-:Y:S02]  /*7fb0*/  FADD R128, R128, -1 ;  /* 0xbf80000080807421 */ /* 0x000fe40000000000 */
[-C--:B------:R-:W-:Y:S02]  /*7fc0*/  FFMA.FTZ R11, R142, R12.reuse, -0.16845393180847167969 ;  /* 0xbe2c7f308e0b7423 */ /* 0x080fe4000001000c */
[----:B------:R-:W-:Y:S01]  /*7fd0*/  FADD R129, R129, -1 ;  /* 0xbf80000081817421 */ /* 0x000fe20000000000 */
[----:B0-----:R-:W-:Y:S01]  /*7fe0*/  @P5 MOV R7, 0x7f800000 ;  /* 0x7f80000000075802 */ /* 0x001fe20000000f00 */
[----:B------:R-:W-:-:S02]  /*7ff0*/  FFMA.FTZ R4, R141, R12, -0.16845393180847167969 ;  /* 0xbe2c7f308d047423 */ /* 0x000fc4000001000c */
[----:B------:R-:W-:Y:S02]  /*8000*/  FFMA.FTZ R5, R128, R12, -0.16845393180847167969 ;  /* 0xbe2c7f3080057423 */ /* 0x000fe4000001000c */
[----:B------:R-:W-:Y:S02]  /*8010*/  FFMA.FTZ R4, R141, R4, 0.1716887056827545166 ;  /* 0x3e2fcf2a8d047423 */ /* 0x000fe40000010004 */
[----:B------:R-:W-:Y:S02]  /*8020*/  FFMA.FTZ R11, R142, R11, 0.1716887056827545166 ;  /* 0x3e2fcf2a8e0b7423 */ /* 0x000fe4000001000b */
[----:B------:R-:W-:Y:S02]  /*8030*/  FFMA.FTZ R5, R128, R5, 0.1716887056827545166 ;  /* 0x3e2fcf2a80057423 */ /* 0x000fe40000010005 */
[----:B------:R-:W-:Y:S02]  /*8040*/  FFMA.FTZ R6, R129, R12, -0.16845393180847167969 ;  /* 0xbe2c7f3081067423 */ /* 0x000fe4000001000c */
[----:B------:R-:W-:-:S02]  /*8050*/  FFMA.FTZ R4, R141, R4, -0.17900948226451873779 ;  /* 0xbe374e438d047423 */ /* 0x000fc40000010004 */
[----:B------:R-:W-:Y:S02]  /*8060*/  FFMA.FTZ R11, R142, R11, -0.17900948226451873779 ;  /* 0xbe374e438e0b7423 */ /* 0x000fe4000001000b */
[----:B------:R-:W-:Y:S02]  /*8070*/  FFMA.FTZ R5, R128, R5, -0.17900948226451873779 ;  /* 0xbe374e4380057423 */ /* 0x000fe40000010005 */
[----:B------:R-:W-:Y:S02]  /*8080*/  FFMA.FTZ R6, R129, R6, 0.1716887056827545166 ;  /* 0x3e2fcf2a81067423 */ /* 0x000fe40000010006 */
[----:B------:R-:W-:Y:S02]  /*8090*/  FFMA.FTZ R4, R141, R4, 0.20512372255325317383 ;  /* 0x3e520bf48d047423 */ /* 0x000fe40000010004 */
[----:B------:R-:W-:Y:S02]  /*80a0*/  FFMA.FTZ R11, R142, R11, 0.20512372255325317383 ;  /* 0x3e520bf48e0b7423 */ /* 0x000fe4000001000b */
[----:B------:R-:W-:-:S02]  /*80b0*/  FFMA.FTZ R5, R128, R5, 0.20512372255325317383 ;  /* 0x3e520bf480057423 */ /* 0x000fc40000010005 */
[----:B------:R-:W-:Y:S02]  /*80c0*/  FFMA.FTZ R6, R129, R6, -0.17900948226451873779 ;  /* 0xbe374e4381067423 */ /* 0x000fe40000010006 */
[----:B------:R-:W-:Y:S02]  /*80d0*/  FFMA.FTZ R4, R141, R4, -0.24046532809734344482 ;  /* 0xbe763c8b8d047423 */ /* 0x000fe40000010004 */
[----:B------:R-:W-:Y:S02]  /*80e0*/  FFMA.FTZ R11, R142, R11, -0.24046532809734344482 ;  /* 0xbe763c8b8e0b7423 */ /* 0x000fe4000001000b */
[----:B------:R-:W-:Y:S02]  /*80f0*/  @!P2 FMUL R19, R19, 16777216 ;  /* 0x4b8000001313a820 */ /* 0x000fe40000400000 */
[----:B------:R-:W-:Y:S02]  /*8100*/  FFMA.FTZ R5, R128, R5, -0.24046532809734344482 ;  /* 0xbe763c8b80057423 */ /* 0x000fe40000010005 */
[----:B------:R-:W-:-:S02]  /*8110*/  @!P2 FMUL R43, R43, 16777216 ;  /* 0x4b8000002b2ba820 */ /* 0x000fc40000400000 */
[----:B------:R-:W-:Y:S02]  /*8120*/  @!P2 FMUL R42, R42, 16777216 ;  /* 0x4b8000002a2aa820 */ /* 0x000fe40000400000 */
[----:B------:R-:W-:Y:S02]  /*8130*/  @!P2 FMUL R31, R31, 16777216 ;  /* 0x4b8000001f1fa820 */ /* 0x000fe40000400000 */
[----:B------:R-:W-:Y:S02]  /*8140*/  @!P2 FMUL R30, R30, 16777216 ;  /* 0x4b8000001e1ea820 */ /* 0x000fe40000400000 */
[----:B------:R-:W-:Y:S02]  /*8150*/  @P1 FMUL R16, R16, 0.25 ;  /* 0x3e80000010101820 */ /* 0x000fe40000400000 */
[----:B------:R-:W-:Y:S02]  /*8160*/  FFMA.FTZ R6, R129, R6, 0.20512372255325317383 ;  /* 0x3e520bf481067423 */ /* 0x000fe40000010006 */
[----:B------:R-:W-:-:S02]  /*8170*/  FFMA.FTZ R4, R141, R4, 0.28857114911079406738 ;  /* 0x3e93bf998d047423 */ /* 0x000fc40000010004 */
[----:B------:R-:W-:Y:S02]  /*8180*/  FFMA.FTZ R11, R142, R11, 0.28857114911079406738 ;  /* 0x3e93bf998e0b7423 */ /* 0x000fe4000001000b */
[----:B------:R-:W-:Y:S02]  /*8190*/  @!P2 FMUL R22, R22, 16777216 ;  /* 0x4b8000001616a820 */ /* 0x000fe40000400000 */
[C---:B------:R-:W-:Y:S02]  /*81a0*/  FMUL R121, R185.reuse, R19 ;  /* 0x00000013b9797220 */ /* 0x040fe40000400000 */
[----:B------:R-:W-:Y:S02]  /*81b0*/  FFMA.FTZ R5, R128, R5, 0.28857114911079406738 ;  /* 0x3e93bf9980057423 */ /* 0x000fe40000010005 */
[----:B------:R-:W-:Y:S02]  /*81c0*/  @!P2 FMUL R20, R20, 16777216 ;  /* 0x4b8000001414a820 */ /* 0x000fe40000400000 */
[----:B------:R-:W-:-:S02]  /*81d0*/  FMUL R19, R185, R43 ;  /* 0x0000002bb9137220 */ /* 0x000fc40000400000 */
[C---:B------:R-:W-:Y:S02]  /*81e0*/  FMUL R42, R185.reuse, R42 ;  /* 0x0000002ab92a7220 */ /* 0x040fe40000400000 */
[C---:B------:R-:W-:Y:S02]  /*81f0*/  FMUL R31, R185.reuse, R31 ;  /* 0x0000001fb91f7220 */ /* 0x040fe40000400000 */
[----:B------:R-:W-:Y:S01]  /*8200*/  FMUL R30, R185, R30 ;  /* 0x0000001eb91e7220 */ /* 0x000fe20000400000 */
[----:B------:R-:W-:Y:S01]  /*8210*/  F2FP.BF16.PACK_AB R19, R19, R42 ;  /* 0x0000002a1313723e */ /* 0x000fe200000010ff */
[----:B------:R-:W-:Y:S02]  /*8220*/  @!P0 FMUL R16, R16, 16777216 ;  /* 0x4b80000010108820 */ /* 0x000fe40000400000 */
[----:B------:R-:W-:Y:S02]  /*8230*/  FFMA.FTZ R6, R129, R6, -0.24046532809734344482 ;  /* 0xbe763c8b81067423 */ /* 0x000fe40000010006 */
[----:B------:R-:W-:-:S02]  /*8240*/  FFMA.FTZ R4, R141, R4, -0.36067417263984680176 ;  /* 0xbeb8aa498d047423 */ /* 0x000fc40000010004 */
[----:B------:R-:W-:Y:S02]  /*8250*/  FFMA.FTZ R11, R142, R11, -0.36067417263984680176 ;  /* 0xbeb8aa498e0b7423 */ /* 0x000fe4000001000b */
[----:B------:R-:W-:Y:S01]  /*8260*/  FMUL R86, R185, R22 ;  /* 0x00000016b9567220 */ /* 0x000fe20000400000 */
[----:B------:R-:W-:Y:S01]  /*8270*/  F2FP.BF16.PACK_AB R22, R26, R25 ;  /* 0x000000191a16723e */ /* 0x000fe200000010ff */
[----:B------:R-:W-:Y:S01]  /*8280*/  FFMA.FTZ R5, R128, R5, -0.36067417263984680176 ;  /* 0xbeb8aa4980057423 */ /* 0x000fe20000010005 */
[----:B------:R-:W-:Y:S01]  /*8290*/  F2FP.BF16.PACK_AB R25, R147, R148 ;  /* 0x000000949319723e */ /* 0x000fe200000010ff */
[----:B------:R-:W-:Y:S01]  /*82a0*/  FMUL R88, R185, R20 ;  /* 0x00000014b9587220 */ /* 0x000fe20000400000 */
[----:B------:R-:W-:Y:S01]  /*82b0*/  F2FP.BF16.PACK_AB R20, R153, R154 ;  /* 0x0000009a9914723e */ /* 0x000fe200000010ff */
[----:B------:R-:W-:Y:S01]  /*82c0*/  @P1 FMUL R173, R173, 0.25 ;  /* 0x3e800000adad1820 */ /* 0x000fe20000400000 */
[----:B------:R-:W-:Y:S01]  /*82d0*/  F2FP.BF16.PACK_AB R26, R145, R146 ;  /* 0x00000092911a723e */ /* 0x000fe200000010ff */
[----:B------:R-:W-:-:S02]  /*82e0*/  @P1 FMUL R172, R172, 0.25 ;  /* 0x3e800000acac1820 */ /* 0x000fc40000400000 */
[----:B------:R-:W-:Y:S01]  /*82f0*/  @P1 FMUL R169, R169, 0.25 ;  /* 0x3e800000a9a91820 */ /* 0x000fe20000400000 */
[----:B------:R0:W-:Y:S01]  /*8300*/  STS.128 [R2+0x400], R20 ;  /* 0x0004001402007388 */ /* 0x0001e20000000c00 */
[----:B------:R-:W-:Y:S02]  /*8310*/  @P1 FMUL R168, R168, 0.25 ;  /* 0x3e800000a8a81820 */ /* 0x000fe40000400000 */
[----:B------:R-:W-:Y:S01]  /*8320*/  @P1 FMUL R69, R69, 0.25 ;  /* 0x3e80000045451820 */ /* 0x000fe20000400000 */
[----:B------:R1:W-:Y:S01]  /*8330*/  STS.128 [R2+0x480], R24 ;  /* 0x0004801802007388 */ /* 0x0003e20000000c00 */
[----:B------:R-:W-:Y:S02]  /*8340*/  @P1 FMUL R68, R68, 0.25 ;  /* 0x3e80000044441820 */ /* 0x000fe40000400000 */
[----:B------:R-:W-:Y:S02]  /*8350*/  @P1 FMUL R65, R65, 0.25 ;  /* 0x3e80000041411820 */ /* 0x000fe40000400000 */
[----:B------:R-:W-:-:S02]  /*8360*/  @P1 FMUL R64, R64, 0.25 ;  /* 0x3e80000040401820 */ /* 0x000fc40000400000 */
[----:B------:R-:W-:Y:S02]  /*8370*/  @P1 FMUL R61, R61, 0.25 ;  /* 0x3e8000003d3d1820 */ /* 0x000fe40000400000 */
[----:B------:R-:W-:Y:S02]  /*8380*/  @P1 FMUL R60, R60, 0.25 ;  /* 0x3e8000003c3c1820 */ /* 0x000fe40000400000 */
[----:B------:R-:W-:Y:S01]  /*8390*/  @P1 FMUL R57, R57, 0.25 ;  /* 0x3e80000039391820 */ /* 0x000fe20000400000 */
[----:B0-----:R-:W-:Y:S01]  /*83a0*/  F2FP.BF16.PACK_AB R23, R34, R35 ;  /* 0x000000232217723e */ /* 0x001fe200000010ff */
[----:B------:R-:W-:Y:S02]  /*83b0*/  @P1 FMUL R56, R56, 0.25 ;  /* 0x3e80000038381820 */ /* 0x000fe40000400000 */
[----:B------:R-:W-:Y:S01]  /*83c0*/  @P1 FMUL R53, R53, 0.25 ;  /* 0x3e80000035351820 */ /* 0x000fe20000400000 */
[----:B-1----:R-:W-:Y:S01]  /*83d0*/  F2FP.BF16.PACK_AB R24, R139, R140 ;  /* 0x0000008c8b18723e */ /* 0x002fe200000010ff */
[----:B------:R-:W-:Y:S01]  /*83e0*/  @P1 FMUL R52, R52, 0.25 ;  /* 0x3e80000034341820 */ /* 0x000fe20000400000 */
[----:B------:R-:W-:Y:S01]  /*83f0*/  F2FP.BF16.PACK_AB R25, R137, R138 ;  /* 0x0000008a8919723e */ /* 0x000fe200000010ff */
[----:B------:R-:W-:Y:S01]  /*8400*/  @P1 FMUL R49, R49, 0.25 ;  /* 0x3e80000031311820 */ /* 0x000fe20000400000 */
[----:B------:R-:W-:Y:S01]  /*8410*/  F2FP.BF16.PACK_AB R26, R135, R136 ;  /* 0x00000088871a723e */ /* 0x000fe200000010ff */
[----:B------:R-:W-:Y:S01]  /*8420*/  @P1 FMUL R48, R48, 0.25 ;  /* 0x3e80000030301820 */ /* 0x000fe20000400000 */
[----:B------:R-:W-:Y:S01]  /*8430*/  F2FP.BF16.PACK_AB R27, R130, R133 ;  /* 0x00000085821b723e */ /* 0x000fe200000010ff */
[----:B------:R-:W-:-:S02]  /*8440*/  @P1 FMUL R45, R45, 0.25 ;  /* 0x3e8000002d2d1820 */ /* 0x000fc40000400000 */
[----:B------:R-:W-:Y:S01]  /*8450*/  @P1 FMUL R44, R44, 0.25 ;  /* 0x3e8000002c2c1820 */ /* 0x000fe20000400000 */
[----:B------:R-:W-:Y:S01]  /*8460*/  ISETP.GE.U32.AND P1, PT, R114, 0x7f800000, PT ;  /* 0x7f8000007200780c */ /* 0x000fe20003f26070 */
[----:B------:R-:W-:Y:S01]  /*8470*/  FMUL R123, R186, R16 ;  /* 0x00000010ba7b7220 */ /* 0x000fe20000400000 */
[----:B------:R-:W-:Y:S01]  /*8480*/  F2FP.BF16.PACK_AB R16, R31, R30 ;  /* 0x0000001e1f10723e */ /* 0x000fe200000010ff */
[----:B------:R-:W-:Y:S01]  /*8490*/  FFMA.FTZ R6, R129, R6, 0.28857114911079406738 ;  /* 0x3e93bf9981067423 */ /* 0x000fe20000010006 */
[----:B------:R-:W-:Y:S01]  /*84a0*/  F2FP.BF16.PACK_AB R30, R109, R110 ;  /* 0x0000006e6d1e723e */ /* 0x000fe200000010ff */
[----:B------:R-:W-:Y:S01]  /*84b0*/  FFMA.FTZ R4, R141, R4, 0.48089820146560668945 ;  /* 0x3ef6384a8d047423 */ /* 0x000fe20000010004 */
[----:B------:R-:W-:Y:S01]  /*84c0*/  F2FP.BF16.PACK_AB R31, R107, R108 ;  /* 0x0000006c6b1f723e */ /* 0x000fe200000010ff */
[----:B------:R-:W-:Y:S01]  /*84d0*/  FFMA.FTZ R11, R142, R11, 0.48089820146560668945 ;  /* 0x3ef6384a8e0b7423 */ /* 0x000fe2000001000b */
[----:B------:R0:W-:Y:S01]  /*84e0*/  STS.128 [R2+0x80], R16 ;  /* 0x0000801002007388 */ /* 0x0001e20000000c00 */
[----:B------:R-:W-:-:S02]  /*84f0*/  FFMA.FTZ R5, R128, R5, 0.48089820146560668945 ;  /* 0x3ef6384a80057423 */ /* 0x000fc40000010005 */
        /* <DEDUP_REMOVED lines=17> */
[----:B------:R-:W-:Y:S01]  /*8610*/  @!P0 FMUL R44, R44, 16777216 ;  /* 0x4b8000002c2c8820 */ /* 0x000fe20000400000 */
[----:B------:R-:W-:Y:S01]  /*8620*/  ISETP.GE.U32.AND P0, PT, R113, 0x7f800000, PT ;  /* 0x7f8000007100780c */ /* 0x000fe20003f06070 */
[----:B------:R-:W-:-:S02]  /*8630*/  FFMA.FTZ R6, R129, R6, -0.36067417263984680176 ;  /* 0xbeb8aa4981067423 */ /* 0x000fc40000010006 */
[----:B------:R-:W-:Y:S02]  /*8640*/  FFMA.FTZ R4, R141, R4, -0.72134751081466674805 ;  /* 0xbf38aa3b8d047423 */ /* 0x000fe40000010004 */
[----:B------:R-:W-:Y:S02]  /*8650*/  FFMA.FTZ R11, R142, R11, -0.72134751081466674805 ;  /* 0xbf38aa3b8e0b7423 */ /* 0x000fe4000001000b */
[----:B------:R-:W-:Y:S02]  /*8660*/  FFMA.FTZ R5, R128, R5, -0.72134751081466674805 ;  /* 0xbf38aa3b80057423 */ /* 0x000fe40000010005 */
[----:B------:R-:W-:Y:S02]  /*8670*/  FFMA.FTZ R6, R129, R6, 0.48089820146560668945 ;  /* 0x3ef6384a81067423 */ /* 0x000fe40000010006 */
[----:B------:R-:W-:Y:S02]  /*8680*/  FMUL R4, R141, R4 ;  /* 0x000000048d047220 */ /* 0x000fe40000400000 */
[----:B------:R-:W-:-:S02]  /*8690*/  FMUL R11, R142, R11 ;  /* 0x0000000b8e0b7220 */ /* 0x000fc40000400000 */
[----:B------:R-:W-:Y:S02]  /*86a0*/  FMUL R5, R128, R5 ;  /* 0x0000000580057220 */ /* 0x000fe40000400000 */
[----:B------:R-:W-:Y:S02]  /*86b0*/  FFMA.FTZ R6, R129, R6, -0.72134751081466674805 ;  /* 0xbf38aa3b81067423 */ /* 0x000fe40000010006 */
[----:B------:R-:W-:Y:S02]  /*86c0*/  FMUL R4, R141, R4 ;  /* 0x000000048d047220 */ /* 0x000fe40000400000 */
[----:B------:R-:W-:Y:S02]  /*86d0*/  FMUL R11, R142, R11 ;  /* 0x0000000b8e0b7220 */ /* 0x000fe40000400000 */
[----:B------:R-:W-:Y:S02]  /*86e0*/  FMUL R5, R128, R5 ;  /* 0x0000000580057220 */ /* 0x000fe40000400000 */
[----:B------:R-:W-:-:S02]  /*86f0*/  FMUL R6, R129, R6 ;  /* 0x0000000681067220 */ /* 0x000fc40000400000 */
[----:B------:R-:W-:Y:S01]  /*8700*/  FFMA.FTZ R141, R141, 1.4426950216293334961, R4 ;  /* 0x3fb8aa3b8d8d7823 */ /* 0x000fe20000010004 */
[----:B------:R-:W-:Y:S01]  /*8710*/  @P0 MOV R4, 0x7f800000 ;  /* 0x7f80000000040802 */ /* 0x000fe20000000f00 */
[----:B------:R-:W-:Y:S02]  /*8720*/  FFMA.FTZ R142, R142, 1.4426950216293334961, R11 ;  /* 0x3fb8aa3b8e8e7823 */ /* 0x000fe4000001000b */
[----:B------:R-:W-:Y:S02]  /*8730*/  FFMA.FTZ R5, R128, 1.4426950216293334961, R5 ;  /* 0x3fb8aa3b80057823 */ /* 0x000fe40000010005 */
[----:B------:R-:W-:Y:S02]  /*8740*/  FMUL R6, R129, R6 ;  /* 0x0000000681067220 */ /* 0x000fe40000400000 */
        /* <DEDUP_REMOVED lines=8> */
[----:B------:R-:W-:Y:S02]  /*87d0*/  FADD R227, R227, R142 ;  /* 0x0000008ee3e37221 */ /* 0x000fe40000000000 */
[----:B------:R-:W-:Y:S01]  /*87e0*/  FADD R226, R226, R5 ;  /* 0x00000005e2e27221 */ /* 0x000fe20000000000 */
[----:B------:R-:W-:Y:S01]  /*87f0*/  @P1 MOV R5, 0x7f800000 ;  /* 0x7f80000000051802 */ /* 0x000fe20000000f00 */
[----:B------:R-:W-:Y:S01]  /*8800*/  @P0 FFMA.FTZ R227, R113, R4, +INF ;  /* 0x7f80000071e30423 */ /* 0x000fe20000010004 */
[----:B------:R-:W-:Y:S01]  /*8810*/  @P4 MOV R4, 0x7f800000 ;  /* 0x7f80000000044802 */ /* 0x000fe20000000f00 */
[----:B------:R-:W-:Y:S01]  /*8820*/  FFMA.FTZ R6, R129, 1.4426950216293334961, R6 ;  /* 0x3fb8aa3b81067823 */ /* 0x000fe20000010006 */
[----:B------:R-:W-:Y:S01]  /*8830*/  FSETP.NEU.AND P0, PT, R117, RZ, PT ;  /* 0x000000ff7500720b */ /* 0x000fe20003f0d000 */
[----:B------:R-:W-:Y:S01]  /*8840*/  FMUL R59, R185, R59 ;  /* 0x0000003bb93b7220 */ /* 0x000fe20000400000 */
[----:B------:R-:W-:Y:S01]  /*8850*/  FSEL R227, R227, -INF , P3 ;  /* 0xff800000e3e37808 */ /* 0x000fe20001800000 */
[----:B------:R-:W-:-:S02]  /*8860*/  FMUL R58, R185, R58 ;  /* 0x0000003ab93a7220 */ /* 0x000fc40000400000 */
[C---:B------:R-:W-:Y:S02]  /*8870*/  FMUL R55, R185.reuse, R55 ;  /* 0x00000037b9377220 */ /* 0x040fe40000400000 */
[----:B------:R-:W-:Y:S01]  /*8880*/  FMUL R54, R185, R54 ;  /* 0x00000036b9367220 */ /* 0x000fe20000400000 */
[----:B0-----:R-:W-:Y:S01]  /*8890*/  F2FP.BF16.PACK_AB R19, R59, R58 ;  /* 0x0000003a3b13723e */ /* 0x001fe200000010ff */
[C---:B------:R-:W-:Y:S02]  /*88a0*/  FMUL R51, R185.reuse, R51 ;  /* 0x00000033b9337220 */ /* 0x040fe40000400000 */
[----:B------:R-:W-:Y:S01]  /*88b0*/  FMUL R50, R185, R50 ;  /* 0x00000032b9327220 */ /* 0x000fe20000400000 */
[----:B------:R-:W-:Y:S01]  /*88c0*/  F2FP.BF16.PACK_AB R18, R55, R54 ;  /* 0x000000363712723e */ /* 0x000fe200000010ff */
[C---:B------:R-:W-:Y:S02]  /*88d0*/  FMUL R47, R185.reuse, R47 ;  /* 0x0000002fb92f7220 */ /* 0x040fe40000400000 */
[----:B------:R-:W-:Y:S01]  /*88e0*/  FMUL R46, R185, R46 ;  /* 0x0000002eb92e7220 */ /* 0x000fe20000400000 */
[----:B------:R-:W-:Y:S01]  /*88f0*/  F2FP.BF16.PACK_AB R17, R51, R50 ;  /* 0x000000323311723e */ /* 0x000fe200000010ff */
[----:B------:R-:W-:-:S02]  /*8900*/  FMUL R57, R186, R57 ;  /* 0x00000039ba397220 */ /* 0x000fc40000400000 */
[C---:B------:R-:W-:Y:S01]  /*8910*/  FMUL R56, R186.reuse, R56 ;  /* 0x00000038ba387220 */ /* 0x040fe20000400000 */
[----:B------:R-:W-:Y:S01]  /*8920*/  F2FP.BF16.PACK_AB R16, R47, R46 ;  /* 0x0000002e2f10723e */ /* 0x000fe200000010ff */
[----:B------:R-:W-:Y:S01]  /*8930*/  BAR.SYNC.DEFER_BLOCKING 0x0 ;  /* 0x0000000000007b1d */ /* 0x000fe20000010000 */
[C---:B------:R-:W-:Y:S02]  /*8940*/  FMUL R53, R186.reuse, R53 ;  /* 0x00000035ba357220 */ /* 0x040fe40000400000 */
[C---:B------:R-:W-:Y:S02]  /*8950*/  FMUL R52, R186.reuse, R52 ;  /* 0x00000034ba347220 */ /* 0x040fe40000400000 */
[C---:B------:R-:W-:Y:S02]  /*8960*/  FMUL R49, R186.reuse, R49 ;  /* 0x00000031ba317220 */ /* 0x040fe40000400000 */
[C---:B------:R-:W-:Y:S02]  /*8970*/  FMUL R48, R186.reuse, R48 ;  /* 0x00000030ba307220 */ /* 0x040fe40000400000 */
[----:B------:R-:W-:-:S02]  /*8980*/  FMUL R45, R186, R45 ;  /* 0x0000002dba2d7220 */ /* 0x000fc40000400000 */
[----:B------:R-:W-:Y:S02]  /*8990*/  FMUL R44, R186, R44 ;  /* 0x0000002cba2c7220 */ /* 0x000fe40000400000 */
[----:B------:R-:W-:Y:S02]  /*89a0*/  FADD R12, R120, R141 ;  /* 0x0000008d780c7221 */ /* 0x000fe40000000000 */
[----:B------:R-:W-:Y:S01]  /*89b0*/  FADD R11, R119, R6 ;  /* 0x00000006770b7221 */ /* 0x000fe20000000000 */
[----:B------:R-:W-:Y:S01]  /*89c0*/  F2FP.BF16.PACK_AB R6, R53, R52 ;  /* 0x000000343506723e */ /* 0x000fe200000010ff */
[----:B------:R-:W-:Y:S01]  /*89d0*/  @P1 FFMA.FTZ R12, R114, R5, +INF ;  /* 0x7f800000720c1423 */ /* 0x000fe20000010005 */
[----:B------:R-:W-:Y:S01]  /*89e0*/  F2FP.BF16.PACK_AB R5, R49, R48 ;  /* 0x000000303105723e */ /* 0x000fe200000010ff */
[----:B------:R-:W-:Y:S01]  /*89f0*/  @P5 FFMA.FTZ R11, R118, R7, +INF ;  /* 0x7f800000760b5423 */ /* 0x000fe20000010007 */
[----:B------:R-:W-:Y:S01]  /*8a00*/  F2FP.BF16.PACK_AB R7, R57, R56 ;  /* 0x000000383907723e */ /* 0x000fe200000010ff */
[----:B------:R-:W-:Y:S01]  /*8a10*/  @P4 FFMA.FTZ R226, R117, R4, +INF ;  /* 0x7f80000075e24423 */ /* 0x000fe20000010004 */
[----:B------:R-:W-:Y:S01]  /*8a20*/  F2FP.BF16.PACK_AB R4, R45, R44 ;  /* 0x0000002c2d04723e */ /* 0x000fe200000010ff */
[----:B------:R-:W-:Y:S01]  /*8a30*/  @!P2 FMUL R67, R67, 16777216 ;  /* 0x4b8000004343a820 */ /* 0x000fe20000400000 */
[----:B------:R-:W0:Y:S01]  /*8a40*/  LDS.128 R44, [R231] ;  /* 0x00000000e72c7984 */ /* 0x000e220000000c00 */
[----:B------:R-:W-:Y:S01]  /*8a50*/  @!P2 FMUL R66, R66, 16777216 ;  /* 0x4b8000004242a820 */ /* 0x000fe20000400000 */
[----:B------:R-:W-:Y:S01]  /*8a60*/  FSETP.NEU.AND P1, PT, R118, RZ, PT ;  /* 0x000000ff7600720b */ /* 0x000fe20003f2d000 */
[----:B------:R-:W-:Y:S01]  /*8a70*/  @!P2 FMUL R63, R63, 16777216 ;  /* 0x4b8000003f3fa820 */ /* 0x000fe20000400000 */
[----:B------:R-:W1:Y:S01]  /*8a80*/  LDS.128 R48, [R230] ;  /* 0x00000000e6307984 */ /* 0x000e620000000c00 */
[----:B------:R-:W-:Y:S01]  /*8a90*/  @!P2 FMUL R62, R62, 16777216 ;  /* 0x4b8000003e3ea820 */ /* 0x000fe20000400000 */
[----:B------:R-:W-:Y:S01]  /*8aa0*/  FSEL R11, R11, -INF , P1 ;  /* 0xff8000000b0b7808 */ /* 0x000fe20000800000 */
[C---:B------:R-:W-:Y:S01]  /*8ab0*/  FMUL R61, R186.reuse, R61 ;  /* 0x0000003dba3d7220 */ /* 0x040fe20000400000 */
[----:B------:R-:W-:Y:S01]  /*8ac0*/  LDS.128 R52, [R229] ;  /* 0x00000000e5347984 */ /* 0x000fe20000000c00 */
[----:B------:R-:W-:Y:S01]  /*8ad0*/  FMUL R60, R186, R60 ;  /* 0x0000003cba3c7220 */ /* 0x000fe20000400000 */
[----:B------:R-:W-:Y:S01]  /*8ae0*/  FSEL R226, R226, -INF , P0 ;  /* 0xff800000e2e27808 */ /* 0x000fe20000000000 */
[C---:B------:R-:W-:Y:S01]  /*8af0*/  FMUL R67, R185.reuse, R67 ;  /* 0x00000043b9437220 */ /* 0x040fe20000400000 */
[----:B------:R-:W2:Y:S01]  /*8b00*/  LDS.128 R56, [R228] ;  /* 0x00000000e4387984 */ /* 0x000ea20000000c00 */
[----:B------:R-:W-:Y:S01]  /*8b10*/  FMUL R66, R185, R66 ;  /* 0x00000042b9427220 */ /* 0x000fe20000400000 */
[----:B------:R-:W-:Y:S01]  /*8b20*/  F2FP.BF16.PACK_AB R20, R61, R60 ;  /* 0x0000003c3d14723e */ /* 0x000fe200000010ff */
[C---:B------:R-:W-:Y:S01]  /*8b30*/  FMUL R63, R185.reuse, R63 ;  /* 0x0000003fb93f7220 */ /* 0x040fe20000400000 */
[----:B------:R-:W-:Y:S01]  /*8b40*/  BAR.SYNC.DEFER_BLOCKING 0x0 ;  /* 0x0000000000007b1d */ /* 0x000fe20000010000 */
[----:B------:R-:W-:Y:S01]  /*8b50*/  FMUL R62, R185, R62 ;  /* 0x0000003eb93e7220 */ /* 0x000fe20000400000 */
[----:B------:R-:W-:Y:S01]  /*8b60*/  F2FP.BF16.PACK_AB R61, R67, R66 ;  /* 0x00000042433d723e */ /* 0x000fe200000010ff */
[C---:B------:R-:W-:Y:S01]  /*8b70*/  FMUL R69, R186.reuse, R69 ;  /* 0x00000045ba457220 */ /* 0x040fe20000400000 */
[----:B------:R-:W-:Y:S01]  /*8b80*/  F2FP.BF16.PACK_AB R66, R95, R98 ;  /* 0x000000625f42723e */ /* 0x000fe200000010ff */
[C---:B------:R-:W-:Y:S01]  /*8b90*/  FMUL R68, R186.reuse, R68 ;  /* 0x00000044ba447220 */ /* 0x040fe20000400000 */
[----:B------:R-:W-:Y:S01]  /*8ba0*/  F2FP.BF16.PACK_AB R60, R63, R62 ;  /* 0x0000003e3f3c723e */ /* 0x000fe200000010ff */
[C---:B------:R-:W-:Y:S01]  /*8bb0*/  FMUL R65, R186.reuse, R65 ;  /* 0x00000041ba417220 */ /* 0x040fe20000400000 */
[----:B------:R-:W-:Y:S01]  /*8bc0*/  F2FP.BF16.PACK_AB R62, R131, R134 ;  /* 0x00000086833e723e */ /* 0x000fe200000010ff */
        /* <DEDUP_REMOVED lines=11> */
[----:B------:R-:W-:Y:S01]  /*8c80*/  F2FP.BF16.PACK_AB R69, R101, R102 ;  /* 0x000000666545723e */ /* 0x000fe200000010ff */
[C---:B------:R-:W-:Y:S01]  /*8c90*/  FMUL R168, R186.reuse, R168 ;  /* 0x000000a8baa87220 */ /* 0x040fe20000400000 */
[----:B------:R-:W-:Y:S01]  /*8ca0*/  F2FP.BF16.PACK_AB R65, R99, R100 ;  /* 0x000000646341723e */ /* 0x000fe200000010ff */
[----:B------:R-:W-:Y:S01]  /*8cb0*/  FMUL R89, R185, R175 ;  /* 0x000000afb9597220 */ /* 0x000fe20000400000 */
[----:B------:R-:W-:Y:S01]  /*8cc0*/  STS.128 [R2], R4 ;  /* 0x0000000402007388 */ /* 0x000fe20000000c00 */
[----:B------:R-:W-:Y:S01]  /*8cd0*/  F2FP.BF16.PACK_AB R67, R93, R94 ;  /* 0x0000005e5d43723e */ /* 0x000fe200000010ff */
[----:B------:R-:W-:Y:S01]  /*8ce0*/  FMUL R90, R185, R174 ;  /* 0x000000aeb95a7220 */ /* 0x000fe20000400000 */
[----:B------:R-:W-:Y:S01]  /*8cf0*/  F2FP.BF16.PACK_AB R95, R85, R86 ;  /* 0x00000056555f723e */ /* 0x000fe200000010ff */
[----:B------:R-:W-:Y:S01]  /*8d00*/  STS.128 [R2+0x80], R16 ;  /* 0x0000801002007388 */ /* 0x000fe20000000c00 */
[----:B------:R-:W-:Y:S01]  /*8d10*/  FMUL R91, R185, R171 ;  /* 0x000000abb95b7220 */ /* 0x000fe20000400000 */
[----:B------:R-:W-:Y:S01]  /*8d20*/  F2FP.BF16.PACK_AB R168, R169, R168 ;  /* 0x000000a8a9a8723e */ /* 0x000fe200000010ff */
[----:B------:R-:W-:Y:S01]  /*8d30*/  FMUL R92, R185, R170 ;  /* 0x000000aab95c7220 */ /* 0x000fe20000400000 */
[----:B------:R-:W-:Y:S01]  /*8d40*/  STS.128 [R2+0x400], R24 ;  /* 0x0004001802007388 */ /* 0x000fe20000000c00 */
[C---:B------:R-:W-:Y:S01]  /*8d50*/  FMUL R173, R186.reuse, R173 ;  /* 0x000000adbaad7220 */ /* 0x040fe20000400000 */
[----:B------:R-:W-:Y:S01]  /*8d60*/  F2FP.BF16.PACK_AB R94, R87, R88 ;  /* 0x00000058575e723e */ /* 0x000fe200000010ff */
[----:B------:R-:W-:Y:S01]  /*8d70*/  FMUL R172, R186, R172 ;  /* 0x000000acbaac7220 */ /* 0x000fe20000400000 */
[----:B------:R-:W-:Y:S01]  /*8d80*/  STS.128 [R2+0x480], R28 ;  /* 0x0004801c02007388 */ /* 0x000fe20000000c00 */
[----:B------:R-:W-:Y:S01]  /*8d90*/  F2FP.BF16.PACK_AB R85, R83, R78 ;  /* 0x0000004e5355723e */ /* 0x000fe200000010ff */
[----:B------:R-:W-:Y:S01]  /*8da0*/  FFMA R14, R11, 0.69314718246459960938, R14 ;  /* 0x3f3172180b0e7823 */ /* 0x000fe2000000000e */
[----:B------:R-:W-:Y:S01]  /*8db0*/  F2FP.BF16.PACK_AB R170, R125, R132 ;  /* 0x000000847daa723e */ /* 0x000fe200000010ff */
[----:B------:R-:W-:Y:S01]  /*8dc0*/  BAR.SYNC.DEFER_BLOCKING 0x0 ;  /* 0x0000000000007b1d */ /* 0x000fe20000010000 */
[----:B------:R-:W-:Y:S01]  /*8dd0*/  F2FP.BF16.PACK_AB R169, R173, R172 ;  /* 0x000000acada9723e */ /* 0x000fe200000010ff */
[----:B------:R-:W-:Y:S01]  /*8de0*/  FFMA R15, R226, 0.69314718246459960938, R15 ;  /* 0x3f317218e20f7823 */ /* 0x000fe2000000000f */
[----:B------:R-:W-:-:S02]  /*8df0*/  F2FP.BF16.PACK_AB R171, R122, R123 ;  /* 0x0000007b7aab723e */ /* 0x000fc400000010ff */
[----:B------:R-:W-:Y:S02]  /*8e00*/  F2FP.BF16.PACK_AB R92, R91, R92 ;  /* 0x0000005c5b5c723e */ /* 0x000fe400000010ff */
[----:B------:R-:W-:Y:S02]  /*8e10*/  F2FP.BF16.PACK_AB R93, R89, R90 ;  /* 0x0000005a595d723e */ /* 0x000fe400000010ff */
[----:B------:R-:W-:Y:S02]  /*8e20*/  F2FP.BF16.PACK_AB R86, R8, R73 ;  /* 0x000000490856723e */ /* 0x000fe400000010ff */
[----:B------:R-:W-:Y:S02]  /*8e30*/  F2FP.BF16.PACK_AB R83, R76, R9 ;  /* 0x000000094c53723e */ /* 0x000fe400000010ff */
[----:B------:R-:W-:Y:S02]  /*8e40*/  F2FP.BF16.PACK_AB R87, R75, R72 ;  /* 0x000000484b57723e */ /* 0x000fe400000010ff */
[----:B------:R-:W-:-:S02]  /*8e50*/  MOV R123, c[0x0][0x1c8] ;  /* 0x00007200007b7a02 */ /* 0x000fc40000000f00 */
[----:B------:R-:W-:Y:S02]  /*8e60*/  FSETP.NEU.AND P2, PT, R114, RZ, PT ;  /* 0x000000ff7200720b */ /* 0x000fe40003f4d000 */
[C---:B------:R-:W-:Y:S01]  /*8e70*/  SHF.L.U32 R3, R123.reuse, 0x1, RZ ;  /* 0x000000017b037819 */ /* 0x040fe200000006ff */
[C---:B------:R-:W-:Y:S01]  /*8e80*/  IMAD R73, R123.reuse, 0xe, RZ ;  /* 0x0000000e7b497824 */ /* 0x040fe200078e02ff */
[C---:B------:R-:W-:Y:S01]  /*8e90*/  LEA R191, R123.reuse, -R123, 0x6 ;  /* 0x8000007b7bbf7211 */ /* 0x040fe200078e30ff */
[----:B------:R-:W-:Y:S01]  /*8ea0*/  IMAD R75, R123, 0x12, RZ ;  /* 0x000000127b4b7824 */ /* 0x000fe200078e02ff */
[----:B------:R-:W-:Y:S01]  /*8eb0*/  IADD3 R8, P4, R3, R126, RZ ;  /* 0x0000007e03087210 */ /* 0x000fe20007f9e0ff */
[----:B------:R-:W3:Y:S01]  /*8ec0*/  LDS.128 R28, [R231] ;  /* 0x00000000e71c7984 */ /* 0x000ee20000000c00 */
[C---:B------:R-:W-:Y:S01]  /*8ed0*/  IMAD R77, R123.reuse, 0x14, RZ ;  /* 0x000000147b4d7824 */ /* 0x040fe200078e02ff */
[C---:B------:R-:W-:Y:S01]  /*8ee0*/  SHF.L.U32 R193, R123.reuse, 0x6, RZ ;  /* 0x000000067bc17819 */ /* 0x040fe200000006ff */
[C---:B------:R-:W-:Y:S01]  /*8ef0*/  IMAD R79, R123.reuse, 0x1a, RZ ;  /* 0x0000001a7b4f7824 */ /* 0x040fe200078e02ff */
[----:B------:R-:W4:Y:S01]  /*8f00*/  LDS.128 R32, [R230] ;  /* 0x00000000e6207984 */ /* 0x000f220000000c00 */
[C---:B------:R-:W-:Y:S01]  /*8f10*/  LEA.HI.X.SX32 R9, R123.reuse, R127, 0x1, P4 ;  /* 0x0000007f7b097211 */ /* 0x040fe200020f0eff */
[C---:B------:R-:W-:Y:S01]  /*8f20*/  IMAD R137, R123.reuse, 0x24, RZ ;  /* 0x000000247b897824 */ /* 0x040fe200078e02ff */
[C---:B------:R-:W-:Y:S01]  /*8f30*/  LEA R195, R123.reuse, R123, 0x6 ;  /* 0x0000007b7bc37211 */ /* 0x040fe200078e30ff */
[----:B------:R-:W5:Y:S01]  /*8f40*/  LDS.128 R36, [R229] ;  /* 0x00000000e5247984 */ /* 0x000f620000000c00 */
[C---:B------:R-:W-:Y:S01]  /*8f50*/  IMAD R141, R123.reuse, 0x26, RZ ;  /* 0x000000267b8d7824 */ /* 0x040fe200078e02ff */
[----:B------:R-:W-:Y:S01]  /*8f60*/  FSEL R12, R12, -INF , P2 ;  /* 0xff8000000c0c7808 */ /* 0x000fe20001000000 */
[C---:B------:R-:W-:Y:S01]  /*8f70*/  IMAD R145, R123.reuse, 0x28, RZ ;  /* 0x000000287b917824 */ /* 0x040fe200078e02ff */
[----:B------:R-:W0:Y:S01]  /*8f80*/  LDS.128 R40, [R228] ;  /* 0x00000000e4287984 */ /* 0x000e220000000c00 */
[----:B------:R-:W-:-:S02]  /*8f90*/  IMAD R149, R123, 0x2a, RZ ;  /* 0x0000002a7b957824 */ /* 0x000fc400078e02ff */
[C---:B------:R-:W-:Y:S01]  /*8fa0*/  IMAD R153, R123.reuse, 0x2c, RZ ;  /* 0x0000002c7b997824 */ /* 0x040fe200078e02ff */
[----:B------:R-:W-:Y:S01]  /*8fb0*/  BAR.SYNC.DEFER_BLOCKING 0x0 ;  /* 0x0000000000007b1d */ /* 0x000fe20000010000 */
[C---:B------:R-:W-:Y:S02]  /*8fc0*/  IMAD R157, R123.reuse, 0x2e, RZ ;  /* 0x0000002e7b9d7824 */ /* 0x040fe400078e02ff */
[C---:B------:R-:W-:Y:S02]  /*8fd0*/  IMAD R161, R123.reuse, 0x30, RZ ;  /* 0x000000307ba17824 */ /* 0x040fe400078e02ff */
[C---:B------:R-:W-:Y:S02]  /*8fe0*/  IMAD R165, R123.reuse, 0x32, RZ ;  /* 0x000000327ba57824 */ /* 0x040fe400078e02ff */
[C---:B------:R-:W-:Y:S02]  /*8ff0*/  IMAD R173, R123.reuse, 0x36, RZ ;  /* 0x000000367bad7824 */ /* 0x040fe400078e02ff */
[----:B------:R-:W-:-:S02]  /*9000*/  IMAD R177, R123, 0x38, RZ ;  /* 0x000000387bb17824 */ /* 0x000fc400078e02ff */
[C---:B------:R-:W-:Y:S02]  /*9010*/  IMAD R181, R123.reuse, 0x3a, RZ ;  /* 0x0000003a7bb57824 */ /* 0x040fe400078e02ff */
[C---:B------:R-:W-:Y:S02]  /*9020*/  IMAD R185, R123.reuse, 0x3c, RZ ;  /* 0x0000003c7bb97824 */ /* 0x040fe400078e02ff */
[C---:B------:R-:W-:Y:S02]  /*9030*/  IMAD R189, R123.reuse, 0x3e, RZ ;  /* 0x0000003e7bbd7824 */ /* 0x040fe400078e02ff */
[C---:B------:R-:W-:Y:S02]  /*9040*/  IMAD R197, R123.reuse, 0x42, RZ ;  /* 0x000000427bc57824 */ /* 0x040fe400078e02ff */
[C---:B------:R-:W-:Y:S02]  /*9050*/  IMAD R201, R123.reuse, 0x44, RZ ;  /* 0x000000447bc97824 */ /* 0x040fe400078e02ff */
[----:B------:R-:W-:-:S02]  /*9060*/  IMAD R209, R123, 0x48, RZ ;  /* 0x000000487bd17824 */ /* 0x000fc400078e02ff */
[C---:B------:R-:W-:Y:S01]  /*9070*/  IMAD R205, R123.reuse, 0x46, RZ ;  /* 0x000000467bcd7824 */ /* 0x040fe200078e02ff */
[----:B------:R-:W-:Y:S01]  /*9080*/  STS.128 [R2], R20 ;  /* 0x0000001402007388 */ /* 0x000fe20000000c00 */
[C---:B------:R-:W-:Y:S02]  /*9090*/  IMAD R213, R123.reuse, 0x4a, RZ ;  /* 0x0000004a7bd57824 */ /* 0x040fe400078e02ff */
[C---:B------:R-:W-:Y:S01]  /*90a0*/  IMAD R221, R123.reuse, 0x4e, RZ ;  /* 0x0000004e7bdd7824 */ /* 0x040fe200078e02ff */
[----:B------:R0:W-:Y:S01]  /*90b0*/  STS.128 [R2+0x80], R60 ;  /* 0x0000803c02007388 */ /* 0x0001e20000000c00 */
[C---:B------:R-:W-:Y:S02]  /*90c0*/  IMAD R135, R123.reuse, 0x23, RZ ;  /* 0x000000237b877824 */ /* 0x040fe400078e02ff */
[C---:B------:R-:W-:Y:S01]  /*90d0*/  IMAD R139, R123.reuse, 0x25, RZ ;  /* 0x000000257b8b7824 */ /* 0x040fe200078e02ff */
[----:B------:R1:W-:Y:S01]  /*90e0*/  STS.128 [R2+0x400], R68 ;  /* 0x0004004402007388 */ /* 0x0003e20000000c00 */
[----:B------:R-:W-:-:S02]  /*90f0*/  IMAD R217, R123, 0x4c, RZ ;  /* 0x0000004c7bd97824 */ /* 0x000fc400078e02ff */
[C---:B------:R-:W-:Y:S01]  /*9100*/  IMAD R225, R123.reuse, 0x50, RZ ;  /* 0x000000507be17824 */ /* 0x040fe200078e02ff */
[----:B------:R2:W-:Y:S01]  /*9110*/  STS.128 [R2+0x480], R64 ;  /* 0x0004804002007388 */ /* 0x0005e20000000c00 */
[C---:B------:R-:W-:Y:S02]  /*9120*/  IMAD R143, R123.reuse, 0x27, RZ ;  /* 0x000000277b8f7824 */ /* 0x040fe400078e02ff */
[C---:B------:R-:W-:Y:S01]  /*9130*/  IMAD R133, R123.reuse, 0x52, RZ ;  /* 0x000000527b857824 */ /* 0x040fe200078e02ff */
[----:B------:R-:W-:Y:S01]  /*9140*/  BAR.SYNC.DEFER_BLOCKING 0x0 ;  /* 0x0000000000007b1d */ /* 0x000fe20000010000 */
[C---:B------:R-:W-:Y:S02]  /*9150*/  IMAD R147, R123.reuse, 0x29, RZ ;  /* 0x000000297b937824 */ /* 0x040fe400078e02ff */
[C---:B------:R-:W-:Y:S01]  /*9160*/  IMAD R151, R123.reuse, 0x2b, RZ ;  /* 0x0000002b7b977824 */ /* 0x040fe200078e02ff */
[CC--:B0-----:R-:W-:Y:S01]  /*9170*/  LEA R60, P5, R123.reuse, R126.reuse, 0x2 ;  /* 0x0000007e7b3c7211 */ /* 0x0c1fe200078a10ff */
[C---:B------:R-:W-:Y:S01]  /*9180*/  IMAD R155, R123.reuse, 0x2d, RZ ;  /* 0x0000002d7b9b7824 */ /* 0x040fe200078e02ff */
[C---:B------:R-:W-:Y:S01]  /*9190*/  SHF.L.U32 R63, R123.reuse, 0x2, RZ ;  /* 0x000000027b3f7819 */ /* 0x040fe200000006ff */
[----:B------:R-:W-:Y:S01]  /*91a0*/  IMAD R159, R123, 0x2f, RZ ;  /* 0x0000002f7b9f7824 */ /* 0x000fe200078e02ff */
[----:B------:R-:W-:Y:S01]  /*91b0*/  LEA.HI.X.SX32 R61, R3, R127, 0x1, P5 ;  /* 0x0000007f033d7211 */ /* 0x000fe200028f0eff */
[C---:B-1----:R-:W-:Y:S01]  /*91c0*/  IMAD R69, R123.reuse, 0xa, RZ ;  /* 0x0000000a7b457824 */ /* 0x042fe200078e02ff */
[C---:B------:R-:W-:Y:S01]  /*91d0*/  LEA R3, R123.reuse, R123, 0x1 ;  /* 0x0000007b7b037211 */ /* 0x040fe200078e08ff */
[C---:B------:R-:W-:Y:S01]  /*91e0*/  IMAD R71, R123.reuse, 0xc, RZ ;  /* 0x0000000c7b477824 */ /* 0x040fe200078e02ff */
[----:B--2---:R-:W-:Y:S01]  /*91f0*/  PRMT R64, R44, 0x7632, R64 ;  /* 0x000076322c407816 */ /* 0x004fe20000000040 */
[C---:B------:R-:W-:Y:S01]  /*9200*/  IMAD R65, R123.reuse, 0x6, RZ ;  /* 0x000000067b417824 */ /* 0x040fe200078e02ff */
[C---:B------:R-:W-:Y:S01]  /*9210*/  LEA R62, P4, R123.reuse, R126, 0x3 ;  /* 0x0000007e7b3e7211 */ /* 0x040fe200078818ff */
[C---:B------:R-:W-:Y:S01]  /*9220*/  IMAD R163, R123.reuse, 0x31, RZ ;  /* 0x000000317ba37824 */ /* 0x040fe200078e02ff */
[C---:B------:R-:W-:Y:S01]  /*9230*/  SHF.L.U32 R67, R123.reuse, 0x3, RZ ;  /* 0x000000037b437819 */ /* 0x040fe200000006ff */
[----:B------:R-:W-:Y:S01]  /*9240*/  IMAD R167, R123, 0x33, RZ ;  /* 0x000000337ba77824 */ /* 0x000fe200078e02ff */
[----:B------:R-:W-:Y:S01]  /*9250*/  LEA.HI.X.SX32 R63, R63, R127, 0x1, P4 ;  /* 0x0000007f3f3f7211 */ /* 0x000fe200020f0eff */
[----:B------:R-:W-:-:S02]  /*9260*/  IMAD R89, R123, 0x6c, RZ ;  /* 0x0000006c7b597824 */ /* 0x000fc400078e02ff */
[C---:B------:R-:W-:Y:S02]  /*9270*/  IMAD R101, R123.reuse, 0x72, RZ ;  /* 0x000000727b657824 */ /* 0x040fe400078e02ff */
[C---:B------:R-:W-:Y:S01]  /*9280*/  IMAD R175, R123.reuse, 0x37, RZ ;  /* 0x000000377baf7824 */ /* 0x040fe200078e02ff */
[----:B------:R-:W0:Y:S01]  /*9290*/  LDS.128 R16, [R231] ;  /* 0x00000000e7107984 */ /* 0x000e220000000c00 */
[C---:B------:R-:W-:Y:S02]  /*92a0*/  IMAD R97, R123.reuse, 0x70, RZ ;  /* 0x000000707b617824 */ /* 0x040fe400078e02ff */
[C---:B------:R-:W-:Y:S01]  /*92b0*/  IMAD R105, R123.reuse, 0x74, RZ ;  /* 0x000000747b697824 */ /* 0x040fe200078e02ff */
[----:B------:R-:W1:Y:S01]  /*92c0*/  LDS.128 R4, [R230] ;  /* 0x00000000e6047984 */ /* 0x000e620000000c00 */
[C---:B------:R-:W-:Y:S02]  /*92d0*/  IMAD R179, R123.reuse, 0x39, RZ ;  /* 0x000000397bb37824 */ /* 0x040fe400078e02ff */
[C---:B------:R-:W-:Y:S01]  /*92e0*/  IMAD R113, R123.reuse, 0x78, RZ ;  /* 0x000000787b717824 */ /* 0x040fe200078e02ff */
[----:B------:R-:W2:Y:S01]  /*92f0*/  LDS.128 R24, [R229] ;  /* 0x00000000e5187984 */ /* 0x000ea20000000c00 */
[----:B------:R-:W-:-:S02]  /*9300*/  IMAD R109, R123, 0x76, RZ ;  /* 0x000000767b6d7824 */ /* 0x000fc400078e02ff */
[C---:B------:R-:W-:Y:S01]  /*9310*/  IMAD R117, R123.reuse, 0x7a, RZ ;  /* 0x0000007a7b757824 */ /* 0x040fe200078e02ff */
[----:B------:R-:W0:Y:S01]  /*9320*/  LDS.128 R20, [R228] ;  /* 0x00000000e4147984 */ /* 0x000e220000000c00 */
[C---:B------:R-:W-:Y:S02]  /*9330*/  IMAD R125, R123.reuse, 0x7e, RZ ;  /* 0x0000007e7b7d7824 */ /* 0x040fe400078e02ff */
[C---:B------:R-:W-:Y:S01]  /*9340*/  IMAD R183, R123.reuse, 0x3b, RZ ;  /* 0x0000003b7bb77824 */ /* 0x040fe200078e02ff */
[----:B------:R-:W-:Y:S01]  /*9350*/  BAR.SYNC.DEFER_BLOCKING 0x0 ;  /* 0x0000000000007b1d */ /* 0x000fe20000010000 */
        /* <DEDUP_REMOVED lines=9> */
[C---:B------:R-:W-:Y:S02]  /*93f0*/  IMAD R203, R123.reuse, 0x45, RZ ;  /* 0x000000457bcb7824 */ /* 0x040fe400078e02ff */
[C---:B------:R-:W-:Y:S02]  /*9400*/  IMAD R208, R123.reuse, 0x90, RZ ;  /* 0x000000907bd07824 */ /* 0x040fe400078e02ff */
[C---:B------:R-:W-:Y:S01]  /*9410*/  IMAD R206, R123.reuse, 0x8e, RZ ;  /* 0x0000008e7bce7824 */ /* 0x040fe200078e02ff */
[----:B------:R0:W-:Y:S01]  /*9420*/  STS.128 [R2], R168 ;  /* 0x000000a802007388 */ /* 0x0001e20000000c00 */
        /* <DEDUP_REMOVED lines=8> */
[----:B------:R3:W-:Y:S01]  /*94b0*/  STS.128 [R2+0x480], R84 ;  /* 0x0004805402007388 */ /* 0x0007e20000000c00 */
[C---:B------:R-:W-:Y:S02]  /*94c0*/  IMAD R215, R123.reuse, 0x4b, RZ ;  /* 0x0000004b7bd77824 */ /* 0x040fe400078e02ff */
[C---:B------:R-:W-:Y:S01]  /*94d0*/  IMAD R220, R123.reuse, 0x9c, RZ ;  /* 0x0000009c7bdc7824 */ /* 0x040fe200078e02ff */
[----:B------:R-:W-:Y:S01]  /*94e0*/  BAR.SYNC.DEFER_BLOCKING 0x0 ;  /* 0x0000000000007b1d */ /* 0x000fe20000010000 */
[----:B0-----:R-:W-:-:S02]  /*94f0*/  IMAD R169, R123, 0x34, RZ ;  /* 0x000000347ba97824 */ /* 0x001fc400078e02ff */
[C---:B------:R-:W-:Y:S02]  /*9500*/  IMAD R171, R123.reuse, 0x35, RZ ;  /* 0x000000357bab7824 */ /* 0x040fe400078e02ff */
[C---:B-1----:R-:W-:Y:S02]  /*9510*/  IMAD R93, R123.reuse, 0x6e, RZ ;  /* 0x0000006e7b5d7824 */ /* 0x042fe400078e02ff */
[C---:B------:R-:W-:Y:S02]  /*9520*/  IMAD R218, R123.reuse, 0x9a, RZ ;  /* 0x0000009a7bda7824 */ /* 0x040fe400078e02ff */
[C---:B--2---:R-:W-:Y:S02]  /*9530*/  IMAD R81, R123.reuse, 0x1c, RZ ;  /* 0x0000001c7b517824 */ /* 0x044fe400078e02ff */
[----:B------:R-:W-:Y:S01]  /*9540*/  IMAD R222, R123, 0x9e, RZ ;  /* 0x0000009e7bde7824 */ /* 0x000fe200078e02ff */
[----:B---3--:R-:W-:Y:S01]  /*9550*/  IADD3 R2, P5, R65, R126, RZ ;  /* 0x0000007e41027210 */ /* 0x008fe20007fbe0ff */
[----:B------:R-:W-:-:S02]  /*9560*/  IMAD R85, R123, 0x6a, RZ ;  /* 0x0000006a7b557824 */ /* 0x000fc400078e02ff */
[----:B------:R-:W-:Y:S01]  /*9570*/  IMAD R130, R123, 0xa2, RZ ;  /* 0x000000a27b827824 */ /* 0x000fe200078e02ff */
[----:B------:R-:W-:Y:S01]  /*9580*/  LEA.HI.X.SX32 R3, R3, R127, 0x1, P5 ;  /* 0x0000007f03037211 */ /* 0x000fe200028f0eff */
[C---:B------:R-:W-:Y:S02]  /*9590*/  IMAD R219, R123.reuse, 0x4d, RZ ;  /* 0x0000004d7bdb7824 */ /* 0x040fe400078e02ff */
[C---:B------:R-:W-:Y:S02]  /*95a0*/  IMAD R223, R123.reuse, 0x4f, RZ ;  /* 0x0000004f7bdf7824 */ /* 0x040fe400078e02ff */
[C---:B------:R-:W-:Y:S02]  /*95b0*/  IMAD R224, R123.reuse, 0xa0, RZ ;  /* 0x000000a07be07824 */ /* 0x040fe400078e02ff */
[C---:B------:R-:W-:Y:S01]  /*95c0*/  IMAD R132, R123.reuse, 0xa4, RZ ;  /* 0x000000a47b847824 */ /* 0x040fe200078e02ff */
[----:B------:R0:W-:Y:S01]  /*95d0*/  STG.E.U16 [R126.64], R44 ;  /* 0x0000002c7e007986 */ /* 0x0001e2000c101506 */
[----:B------:R-:W-:-:S02]  /*95e0*/  IMAD R131, R123, 0x51, RZ ;  /* 0x000000517b837824 */ /* 0x000fc400078e02ff */
[C---:B------:R-:W-:Y:S01]  /*95f0*/  IMAD R128, R123.reuse, 0xa6, RZ ;  /* 0x000000a67b807824 */ /* 0x040fe200078e02ff */
[----:B------:R1:W-:Y:S01]  /*9600*/  STG.E.U16 [R8.64], R64 ;  /* 0x0000004008007986 */ /* 0x0003e2000c101506 */
[C---:B------:R-:W-:Y:S02]  /*9610*/  IMAD R129, R123.reuse, 0x53, RZ ;  /* 0x000000537b817824 */ /* 0x040fe400078e02ff */
[C---:B------:R-:W-:Y:S01]  /*9620*/  IMAD R66, R123.reuse, 0xc2, RZ ;  /* 0x000000c27b427824 */ /* 0x040fe200078e02ff */
[----:B------:R2:W-:Y:S01]  /*9630*/  STG.E.U16 [R60.64], R48 ;  /* 0x000000303c007986 */ /* 0x0005e2000c101506 */
[C---:B------:R-:W-:Y:S02]  /*9640*/  IMAD R70, R123.reuse, 0xc6, RZ ;  /* 0x000000c67b467824 */ /* 0x040fe400078e02ff */
[C---:B------:R-:W-:Y:S01]  /*9650*/  IMAD R68, R123.reuse, 0xc4, RZ ;  /* 0x000000c47b447824 */ /* 0x040fe200078e02ff */
[----:B0-----:R-:W-:Y:S01]  /*9660*/  PRMT R44, R56, 0x7632, R44 ;  /* 0x00007632382c7816 */ /* 0x001fe2000000002c */
[----:B------:R-:W-:-:S02]  /*9670*/  IMAD R72, R123, 0xc8, RZ ;  /* 0x000000c87b487824 */ /* 0x000fc400078e02ff */
[C---:B------:R-:W-:Y:S01]  /*9680*/  IMAD R76, R123.reuse, 0xcc, RZ ;  /* 0x000000cc7b4c7824 */ /* 0x040fe200078e02ff */
[C---:B-1----:R-:W-:Y:S01]  /*9690*/  LEA R9, R123.reuse, R123, 0x2 ;  /* 0x0000007b7b097211 */ /* 0x042fe200078e10ff */
[----:B------:R-:W-:Y:S01]  /*96a0*/  IMAD R74, R123, 0xca, RZ ;  /* 0x000000ca7b4a7824 */ /* 0x000fe200078e02ff */
[-C--:B------:R-:W-:Y:S01]  /*96b0*/  IADD3 R8, P5, R69, R126.reuse, RZ ;  /* 0x0000007e45087210 */ /* 0x080fe20007fbe0ff */
[C---:B------:R-:W-:Y:S01]  /*96c0*/  IMAD R78, R123.reuse, 0xce, RZ ;  /* 0x000000ce7b4e7824 */ /* 0x040fe200078e02ff */
[----:B--2---:R-:W-:Y:S01]  /*96d0*/  PRMT R61, R48, 0x7632, R61 ;  /* 0x00007632303d7816 */ /* 0x004fe2000000003d */
[----:B------:R-:W-:Y:S01]  /*96e0*/  IMAD R82, R123, 0xd2, RZ ;  /* 0x000000d27b527824 */ /* 0x000fe200078e02ff */
[-C--:B------:R-:W-:Y:S01]  /*96f0*/  IADD3 R60, P6, R71, R126.reuse, RZ ;  /* 0x0000007e473c7210 */ /* 0x080fe20007fde0ff */
[----:B------:R-:W-:Y:S01]  /*9700*/  IMAD R80, R123, 0xd0, RZ ;  /* 0x000000d07b507824 */ /* 0x000fe200078e02ff */
[----:B------:R-:W-:Y:S01]  /*9710*/  LEA.HI.X.SX32 R9, R9, R127, 0x1, P5 ;  /* 0x0000007f09097211 */ /* 0x000fe200028f0eff */
[----:B------:R0:W-:Y:S01]  /*9720*/  STG.E.U16 [R2.64], R61 ;  /* 0x0000003d02007986 */ /* 0x0001e2000c101506 */
[C---:B------:R-:W-:Y:S01]  /*9730*/  LEA R64, P4, R123.reuse, R126, 0x4 ;  /* 0x0000007e7b407211 */ /* 0x040fe200078820ff */
[----:B------:R-:W-:Y:S01]  /*9740*/  IMAD R84, R123, 0xd4, RZ ;  /* 0x000000d47b547824 */ /* 0x000fe200078e02ff */
[----:B------:R-:W-:Y:S01]  /*9750*/  PRMT R48, R49, 0x7632, R48 ;  /* 0x0000763231307816 */ /* 0x000fe20000000030 */
[----:B------:R1:W-:Y:S01]  /*9760*/  STG.E.U16 [R62.64], R52 ;  /* 0x000000343e007986 */ /* 0x0003e2000c101506 */
[----:B------:R-:W-:-:S02]  /*9770*/  IMAD R83, R123, 0x69, RZ ;  /* 0x000000697b537824 */ /* 0x000fc400078e02ff */
[C---:B------:R-:W-:Y:S02]  /*9780*/  IMAD R88, R123.reuse, 0xd8, RZ ;  /* 0x000000d87b587824 */ /* 0x040fe400078e02ff */
[C---:B------:R-:W-:Y:S02]  /*9790*/  IMAD R86, R123.reuse, 0xd6, RZ ;  /* 0x000000d67b567824 */ /* 0x040fe400078e02ff */
[C---:B------:R-:W-:Y:S01]  /*97a0*/  IMAD R90, R123.reuse, 0xda, RZ ;  /* 0x000000da7b5a7824 */ /* 0x040fe200078e02ff */
[----:B0-----:R-:W-:Y:S01]  /*97b0*/  PRMT R3, R52, 0x7632, R3 ;  /* 0x0000763234037816 */ /* 0x001fe20000000003 */
[----:B------:R-:W-:Y:S01]  /*97c0*/  IMAD R94, R123, 0xde, RZ ;  /* 0x000000de7b5e7824 */ /* 0x000fe200078e02ff */
[----:B------:R-:W-:Y:S01]  /*97d0*/  LEA.HI.X.SX32 R61, R65, R127, 0x1, P6 ;  /* 0x0000007f413d7211 */ /* 0x000fe200030f0eff */
[C---:B------:R-:W-:Y:S01]  /*97e0*/  IMAD R87, R123.reuse, 0x6b, RZ ;  /* 0x0000006b7b577824 */ /* 0x040fe200078e02ff */
[----:B------:R-:W-:Y:S01]  /*97f0*/  LEA R65, R123, -R123, 0x3 ;  /* 0x8000007b7b417211 */ /* 0x000fe200078e18ff */
[----:B------:R0:W-:Y:S01]  /*9800*/  STG.E.U16 [R8.64], R3 ;  /* 0x0000000308007986 */ /* 0x0001e2000c101506 */
[----:B------:R-:W-:Y:S01]  /*9810*/  IADD3 R2, P5, R73, R126, RZ ;  /* 0x0000007e49027210 */ /* 0x000fe20007fbe0ff */
[----:B-1----:R-:W-:-:S02]  /*9820*/  IMAD R63, R123, 0xb, RZ ;  /* 0x0000000b7b3f7824 */ /* 0x002fc400078e02ff */
[----:B------:R1:W-:Y:S01]  /*9830*/  STG.E.U16 [R60.64], R56 ;  /* 0x000000383c007986 */ /* 0x0003e2000c101506 */
[C---:B------:R-:W-:Y:S02]  /*9840*/  IMAD R91, R123.reuse, 0x6d, RZ ;  /* 0x0000006d7b5b7824 */ /* 0x040fe400078e02ff */
[C---:B------:R-:W-:Y:S02]  /*9850*/  IMAD R92, R123.reuse, 0xdc, RZ ;  /* 0x000000dc7b5c7824 */ /* 0x040fe400078e02ff */
[C---:B------:R-:W-:Y:S02]  /*9860*/  IMAD R96, R123.reuse, 0xe0, RZ ;  /* 0x000000e07b607824 */ /* 0x040fe400078e02ff */
[----:B------:R-:W-:Y:S01]  /*9870*/  IMAD R95, R123, 0x6f, RZ ;  /* 0x0000006f7b5f7824 */ /* 0x000fe200078e02ff */
[----:B0-----:R-:W-:Y:S01]  /*9880*/  LEA.HI.X.SX32 R3, R65, R127, 0x1, P5 ;  /* 0x0000007f41037211 */ /* 0x001fe200028f0eff */
[C---:B------:R-:W-:Y:S01]  /*9890*/  IMAD R100, R123.reuse, 0xe4, RZ ;  /* 0x000000e47b647824 */ /* 0x040fe200078e02ff */
[C---:B------:R-:W-:Y:S01]  /*98a0*/  LEA R9, R123.reuse, R123, 0x3 ;  /* 0x0000007b7b097211 */ /* 0x040fe200078e18ff */
[----:B------:R-:W-:Y:S01]  /*98b0*/  IMAD R98, R123, 0xe2, RZ ;  /* 0x000000e27b627824 */ /* 0x000fe200078e02ff */
[-C--:B------:R-:W-:Y:S01]  /*98c0*/  IADD3 R8, P5, R75, R126.reuse, RZ ;  /* 0x0000007e4b087210 */ /* 0x080fe20007fbe0ff */
[----:B------:R0:W-:Y:S01]  /*98d0*/  STG.E.U16 [R2.64], R44 ;  /* 0x0000002c02007986 */ /* 0x0001e2000c101506 */
[-C--:B------:R-:W-:Y:S01]  /*98e0*/  LEA.HI.X.SX32 R65, R67, R127.reuse, 0x1, P4 ;  /* 0x0000007f43417211 */ /* 0x080fe200020f0eff */
[----:B------:R-:W-:Y:S01]  /*98f0*/  IMAD R67, R123, 0x16, RZ ;  /* 0x000000167b437824 */ /* 0x000fe200078e02ff */
[-C--:B-1----:R-:W-:Y:S01]  /*9900*/  IADD3 R60, P6, R77, R126.reuse, RZ ;  /* 0x0000007e4d3c7210 */ /* 0x082fe20007fde0ff */
[----:B------:R-:W-:Y:S01]  /*9910*/  IMAD R102, R123, 0xe6, RZ ;  /* 0x000000e67b667824 */ /* 0x000fe200078e02ff */
[-C--:B------:R-:W-:Y:S01]  /*9920*/  LEA.HI.X.SX32 R9, R9, R127.reuse, 0x1, P5 ;  /* 0x0000007f09097211 */ /* 0x080fe200028f0eff */
[----:B------:R1:W-:Y:S01]  /*9930*/  STG.E.U16 [R64.64], R45 ;  /* 0x0000002d40007986 */ /* 0x0003e2000c101506 */
[----:B------:R-:W-:Y:S01]  /*9940*/  LEA.HI.X.SX32 R61, R69, R127, 0x1, P6 ;  /* 0x0000007f453d7211 */ /* 0x000fe200030f0eff */
[C---:B------:R-:W-:Y:S01]  /*9950*/  IMAD R69, R123.reuse, 0x18, RZ ;  /* 0x000000187b457824 */ /* 0x040fe200078e02ff */
[----:B------:R-:W-:Y:S01]  /*9960*/  PRMT R56, R50, 0x7632, R56 ;  /* 0x0000763232387816 */ /* 0x000fe20000000038 */
[----:B------:R-:W-:Y:S01]  /*9970*/  IMAD R251, R123, 0xea, RZ ;  /* 0x000000ea7bfb7824 */ /* 0x000fe200078e02ff */
[----:B0-----:R-:W-:Y:S01]  /*9980*/  PRMT R3, R45, 0x7632, R3 ;  /* 0x000076322d037816 */ /* 0x001fe20000000003 */
[----:B------:R-:W-:Y:S01]  /*9990*/  IMAD R99, R123, 0x71, RZ ;  /* 0x000000717b637824 */ /* 0x000fe200078e02ff */
[-C--:B------:R-:W-:Y:S01]  /*99a0*/  IADD3 R2, P5, R67, R126.reuse, RZ ;  /* 0x0000007e43027210 */ /* 0x080fe20007fbe0ff */
[----:B------:R-:W-:Y:S01]  /*99b0*/  IMAD R103, R123, 0x73, RZ ;  /* 0x000000737b677824 */ /* 0x000fe200078e02ff */
[-C--:B------:R-:W-:Y:S01]  /*99c0*/  IADD3 R62, P4, R69, R126.reuse, RZ ;  /* 0x0000007e453e7210 */ /* 0x080fe20007f9e0ff */
[----:B------:R0:W-:Y:S01]  /*99d0*/  STG.E.U16 [R8.64], R3 ;  /* 0x0000000308007986 */ /* 0x0001e2000c101506 */
[----:B------:R-:W-:Y:S01]  /*99e0*/  IADD3 R44, P6, R81, R126, RZ ;  /* 0x0000007e512c7210 */ /* 0x000fe20007fde0ff */
[----:B-1----:R-:W-:-:S02]  /*99f0*/  IMAD R65, R123, 0x1e, RZ ;  /* 0x0000001e7b417824 */ /* 0x002fc400078e02ff */
[----:B------:R1:W-:Y:S01]  /*9a00*/  STG.E.U16 [R60.64], R49 ;  /* 0x000000313c007986 */ /* 0x0003e2000c101506 */
[-C--:B------:R-:W-:Y:S01]  /*9a10*/  LEA.HI.X.SX32 R45, R73, R127.reuse, 0x1, P6 ;  /* 0x0000007f492d7211 */ /* 0x080fe200030f0eff */
[C---:B------:R-:W-:Y:S02]  /*9a20*/  IMAD R73, R123.reuse, 0x64, RZ ;  /* 0x000000647b497824 */ /* 0x040fe400078e02ff */
[C---:B------:R-:W-:Y:S02]  /*9a30*/  IMAD R64, R123.reuse, 0xc0, RZ ;  /* 0x000000c07b407824 */ /* 0x040fe400078e02ff */
[----:B------:R-:W-:Y:S01]  /*9a40*/  IMAD R104, R123, 0xe8, RZ ;  /* 0x000000e87b687824 */ /* 0x000fe200078e02ff */
[-C--:B0-----:R-:W-:Y:S01]  /*9a50*/  LEA.HI.X.SX32 R3, R63, R127.reuse, 0x1, P5 ;  /* 0x0000007f3f037211 */ /* 0x081fe200028f0eff */
[----:B------:R-:W-:Y:S01]  /*9a60*/  IMAD R9, R123, 0xd, RZ ;  /* 0x0000000d7b097824 */ /* 0x000fe200078e02ff */
[----:B------:R-:W-:Y:S01]  /*9a70*/  IADD3 R8, P5, R79, R126, RZ ;  /* 0x0000007e4f087210 */ /* 0x000fe20007fbe0ff */
[----:B------:R-:W-:Y:S01]  /*9a80*/  IMAD R249, R123, 0xec, RZ ;  /* 0x000000ec7bf97824 */ /* 0x000fe200078e02ff */
[-C--:B------:R-:W-:Y:S01]  /*9a90*/  LEA.HI.X.SX32 R63, R71, R127.reuse, 0x1, P4 ;  /* 0x0000007f473f7211 */ /* 0x080fe200020f0eff */
[----:B------:R0:W-:Y:S01]  /*9aa0*/  STG.E.U16 [R2.64], R48 ;  /* 0x0000003002007986 */ /* 0x0001e2000c101506 */
[----:B------:R-:W-:Y:S01]  /*9ab0*/  LEA.HI.X.SX32 R9, R9, R127, 0x1, P5 ;  /* 0x0000007f09097211 */ /* 0x000fe200028f0eff */
[C---:B------:R-:W-:Y:S01]  /*9ac0*/  IMAD R71, R123.reuse, 0x22, RZ ;  /* 0x000000227b477824 */ /* 0x040fe200078e02ff */
[C---:B-1----:R-:W-:Y:S01]  /*9ad0*/  LEA R49, R123.reuse, -R123, 0x4 ;  /* 0x8000007b7b317211 */ /* 0x042fe200078e20ff */
[----:B------:R1:W-:Y:S01]  /*9ae0*/  STG.E.U16 [R62.64], R53 ;  /* 0x000000353e007986 */ /* 0x0003e2000c101506 */
[C---:B------:R-:W-:Y:S01]  /*9af0*/  SHF.L.U32 R61, R123.reuse, 0x4, RZ ;  /* 0x000000047b3d7819 */ /* 0x040fe200000006ff */
[----:B------:R-:W-:-:S02]  /*9b00*/  IMAD R60, R123, 0xbc, RZ ;  /* 0x000000bc7b3c7824 */ /* 0x000fc400078e02ff */
[C---:B------:R-:W-:Y:S02]  /*9b10*/  IMAD R107, R123.reuse, 0x75, RZ ;  /* 0x000000757b6b7824 */ /* 0x040fe400078e02ff */
[----:B------:R-:W-:Y:S01]  /*9b20*/  IMAD R245, R123, 0xf0, RZ ;  /* 0x000000f07bf57824 */ /* 0x000fe200078e02ff */
[----:B0-----:R-:W-:Y:S01]  /*9b30*/  PRMT R3, R53, 0x7632, R3 ;  /* 0x0000763235037816 */ /* 0x001fe20000000003 */
[----:B------:R-:W-:Y:S01]  /*9b40*/  IMAD R247, R123, 0xee, RZ ;  /* 0x000000ee7bf77824 */ /* 0x000fe200078e02ff */
[-C--:B------:R-:W-:Y:S01]  /*9b50*/  IADD3 R2, P5, R65, R126.reuse, RZ ;  /* 0x0000007e41027210 */ /* 0x080fe20007fbe0ff */
[C---:B------:R-:W-:Y:S01]  /*9b60*/  IMAD R243, R123.reuse, 0xf2, RZ ;  /* 0x000000f27bf37824 */ /* 0x040fe200078e02ff */
[C---:B------:R-:W-:Y:S01]  /*9b70*/  LEA R48, P4, R123.reuse, R126, 0x5 ;  /* 0x0000007e7b307211 */ /* 0x040fe200078828ff */
[----:B------:R0:W-:Y:S01]  /*9b80*/  STG.E.U16 [R8.64], R3 ;  /* 0x0000000308007986 */ /* 0x0001e2000c101506 */
[C---:B-1----:R-:W-:Y:S02]  /*9b90*/  IMAD R53, R123.reuse, 0x13, RZ ;  /* 0x000000137b357824 */ /* 0x042fe400078e02ff */
[C---:B------:R-:W-:Y:S01]  /*9ba0*/  IMAD R62, R123.reuse, 0xbe, RZ ;  /* 0x000000be7b3e7824 */ /* 0x040fe200078e02ff */
[----:B------:R1:W-:Y:S01]  /*9bb0*/  STG.E.U16 [R44.64], R57 ;  /* 0x000000392c007986 */ /* 0x0003e2000c101506 */
[----:B------:R-:W-:-:S02]  /*9bc0*/  IMAD R63, R123, 0x5f, RZ ;  /* 0x0000005f7b3f7824 */ /* 0x000fc400078e02ff */
[C---:B------:R-:W-:Y:S02]  /*9bd0*/  IMAD R239, R123.reuse, 0xf6, RZ ;  /* 0x000000f67bef7824 */ /* 0x040fe400078e02ff */
[C---:B------:R-:W-:Y:S02]  /*9be0*/  IMAD R111, R123.reuse, 0x77, RZ ;  /* 0x000000777b6f7824 */ /* 0x040fe400078e02ff */
[----:B------:R-:W-:Y:S01]  /*9bf0*/  IMAD R115, R123, 0x79, RZ ;  /* 0x000000797b737824 */ /* 0x000fe200078e02ff */
[----:B0-----:R-:W-:Y:S01]  /*9c00*/  LEA.HI.X.SX32 R3, R49, R127, 0x1, P5 ;  /* 0x0000007f31037211 */ /* 0x001fe200028f0eff */
[C---:B------:R-:W-:Y:S01]  /*9c10*/  IMAD R241, R123.reuse, 0xf4, RZ ;  /* 0x000000f47bf17824 */ /* 0x040fe200078e02ff */
[C---:B------:R-:W-:Y:S01]  /*9c20*/  LEA R9, R123.reuse, R123, 0x4 ;  /* 0x0000007b7b097211 */ /* 0x040fe200078e20ff */
[----:B------:R-:W-:Y:S01]  /*9c30*/  IMAD R237, R123, 0xf8, RZ ;  /* 0x000000f87bed7824 */ /* 0x000fe200078e02ff */
[----:B-1----:R-:W-:Y:S01]  /*9c40*/  PRMT R45, R57, 0x7632, R45 ;  /* 0x00007632392d7816 */ /* 0x002fe2000000002d */
[----:B------:R-:W-:Y:S01]  /*9c50*/  IMAD R57, R123, 0x5c, RZ ;  /* 0x0000005c7b397824 */ /* 0x000fe200078e02ff */
[-C--:B------:R-:W-:Y:S01]  /*9c60*/  IADD3 R8, P5, R71, R126.reuse, RZ ;  /* 0x0000007e47087210 */ /* 0x080fe20007fbe0ff */
[----:B------:R-:W-:Y:S01]  /*9c70*/  IMAD R119, R123, 0x7b, RZ ;  /* 0x0000007b7b777824 */ /* 0x000fe200078e02ff */
[-C--:B------:R-:W-:Y:S01]  /*9c80*/  IADD3 R44, P6, R137, R126.reuse, RZ ;  /* 0x0000007e892c7210 */ /* 0x080fe20007fde0ff */
[----:B------:R0:W-:Y:S01]  /*9c90*/  STG.E.U16 [R2.64], R45 ;  /* 0x0000002d02007986 */ /* 0x0001e2000c101506 */
[-C--:B------:R-:W-:Y:S01]  /*9ca0*/  LEA.HI.X.SX32 R49, R61, R127.reuse, 0x1, P4 ;  /* 0x0000007f3d317211 */ /* 0x080fe200020f0eff */
[----:B------:R-:W-:Y:S01]  /*9cb0*/  IMAD R61, R123, 0x5e, RZ ;  /* 0x0000005e7b3d7824 */ /* 0x000fe200078e02ff */
[----:B------:R-:W-:Y:S01]  /*9cc0*/  LEA.HI.X.SX32 R9, R9, R127, 0x1, P5 ;  /* 0x0000007f09097211 */ /* 0x000fe200028f0eff */
[----:B------:R-:W-:Y:S01]  /*9cd0*/  IMAD R233, R123, 0xfc, RZ ;  /* 0x000000fc7be97824 */ /* 0x000fe200078e02ff */
[----:B------:R-:W-:Y:S01]  /*9ce0*/  IADD3 R52, P4, R145, R126, RZ ;  /* 0x0000007e91347210 */ /* 0x000fe20007f9e0ff */
[----:B------:R1:W-:Y:S01]  /*9cf0*/  STG.E.U16 [R48.64], R46 ;  /* 0x0000002e30007986 */ /* 0x0003e2000c101506 */
[----:B------:R-:W-:Y:S01]  /*9d00*/  IMAD R235, R123, 0xfa, RZ ;  /* 0x000000fa7beb7824 */ /* 0x000fe200078e02ff */
[----:B0-----:R-:W-:-:S02]  /*9d10*/  PRMT R3, R46, 0x7632, R3 ;  /* 0x000076322e037816 */ /* 0x001fc40000000003 */
[-C--:B------:R-:W-:Y:S02]  /*9d20*/  IADD3 R2, P5, R141, R126.reuse, RZ ;  /* 0x0000007e8d027210 */ /* 0x080fe40007fbe0ff */
[-C--:B------:R-:W-:Y:S01]  /*9d30*/  LEA.HI.X.SX32 R45, R75, R127.reuse, 0x1, P6 ;  /* 0x0000007f4b2d7211 */ /* 0x080fe200030f0eff */
[----:B------:R0:W-:Y:S01]  /*9d40*/  STG.E.U16 [R8.64], R3 ;  /* 0x0000000308007986 */ /* 0x0001e2000c101506 */
[C---:B-1----:R-:W-:Y:S02]  /*9d50*/  IMAD R49, R123.reuse, 0x17, RZ ;  /* 0x000000177b317824 */ /* 0x042fe400078e02ff */
[----:B------:R-:W-:Y:S01]  /*9d60*/  IMAD R75, R123, 0x65, RZ ;  /* 0x000000657b4b7824 */ /* 0x000fe200078e02ff */
[----:B------:R1:W-:Y:S01]  /*9d70*/  STG.E.U16 [R44.64], R50 ;  /* 0x000000322c007986 */ /* 0x0003e2000c101506 */
[----:B0-----:R-:W-:Y:S01]  /*9d80*/  LEA.HI.X.SX32 R3, R53, R127, 0x1, P5 ;  /* 0x0000007f35037211 */ /* 0x001fe200028f0eff */
[----:B------:R-:W-:Y:S01]  /*9d90*/  IMAD R9, R123, 0x15, RZ ;  /* 0x000000157b097824 */ /* 0x000fe200078e02ff */
[----:B------:R-:W-:-:S02]  /*9da0*/  IADD3 R8, P5, R149, R126, RZ ;  /* 0x0000007e95087210 */ /* 0x000fc40007fbe0ff */
[-C--:B-1----:R-:W-:Y:S01]  /*9db0*/  IADD3 R44, P6, R153, R126.reuse, RZ ;  /* 0x0000007e992c7210 */ /* 0x082fe20007fde0ff */
[----:B------:R0:W-:Y:S01]  /*9dc0*/  STG.E.U16 [R2.64], R56 ;  /* 0x0000003802007986 */ /* 0x0001e2000c101506 */
[-C--:B------:R-:W-:Y:S01]  /*9dd0*/  LEA.HI.X.SX32 R53, R77, R127.reuse, 0x1, P4 ;  /* 0x0000007f4d357211 */ /* 0x080fe200020f0eff */
[----:B------:R-:W-:Y:S01]  /*9de0*/  IMAD R77, R123, 0x66, RZ ;  /* 0x000000667b4d7824 */ /* 0x000fe200078e02ff */
[-C--:B------:R-:W-:Y:S02]  /*9df0*/  LEA.HI.X.SX32 R9, R9, R127.reuse, 0x1, P5 ;  /* 0x0000007f09097211 */ /* 0x080fe400028f0eff */
[----:B------:R-:W-:Y:S01]  /*9e00*/  LEA.HI.X.SX32 R45, R67, R127, 0x1, P6 ;  /* 0x0000007f432d7211 */ /* 0x000fe200030f0eff */
[----:B------:R1:W-:Y:S01]  /*9e10*/  STG.E.U16 [R52.64], R54 ;  /* 0x0000003634007986 */ /* 0x0003e2000c101506 */
[----:B------:R-:W-:Y:S01]  /*9e20*/  IADD3 R48, P4, R161, R126, RZ ;  /* 0x0000007ea1307210 */ /* 0x000fe20007f9e0ff */
[----:B------:R-:W-:Y:S01]  /*9e30*/  IMAD R67, R123, 0x61, RZ ;  /* 0x000000617b437824 */ /* 0x000fe200078e02ff */
[----:B------:R-:W-:-:S02]  /*9e40*/  PRMT R50, R51, 0x7632, R50 ;  /* 0x0000763233327816 */ /* 0x000fc40000000032 */
[----:B0-----:R-:W-:Y:S01]  /*9e50*/  PRMT R3, R54, 0x7632, R3 ;  /* 0x0000763236037816 */ /* 0x001fe20000000003 */
[----:B------:R-:W-:Y:S01]  /*9e60*/  IMAD R56, R123, 0xb8, RZ ;  /* 0x000000b87b387824 */ /* 0x000fe200078e02ff */
[----:B------:R-:W-:-:S03]  /*9e70*/  IADD3 R2, P5, R157, R126, RZ ;  /* 0x0000007e9d027210 */ /* 0x000fc60007fbe0ff */
[----:B------:R0:W-:Y:S01]  /*9e80*/  STG.E.U16 [R8.64], R3 ;  /* 0x0000000308007986 */ /* 0x0001e2000c101506 */
[C---:B-1----:R-:W-:Y:S02]  /*9e90*/  IMAD R53, R123.reuse, 0x1b, RZ ;  /* 0x0000001b7b357824 */ /* 0x042fe400078e02ff */
[----:B------:R-:W-:Y:S01]  /*9ea0*/  IMAD R54, R123, 0xb6, RZ ;  /* 0x000000b67b367824 */ /* 0x000fe200078e02ff */
[----:B------:R1:W-:Y:S01]  /*9eb0*/  STG.E.U16 [R44.64], R58 ;  /* 0x0000003a2c007986 */ /* 0x0003e2000c101506 */
[-C--:B0-----:R-:W-:Y:S01]  /*9ec0*/  LEA.HI.X.SX32 R3, R49, R127.reuse, 0x1, P5 ;  /* 0x0000007f31037211 */ /* 0x081fe200028f0eff */
[----:B------:R-:W-:Y:S01]  /*9ed0*/  IMAD R9, R123, 0x19, RZ ;  /* 0x000000197b097824 */ /* 0x000fe200078e02ff */
[-C--:B------:R-:W-:Y:S02]  /*9ee0*/  IADD3 R8, P5, R165, R126.reuse, RZ ;  /* 0x0000007ea5087210 */ /* 0x080fe40007fbe0ff */
[----:B-1----:R-:W-:Y:S01]  /*9ef0*/  PRMT R45, R58, 0x7632, R45 ;  /* 0x000076323a2d7816 */ /* 0x002fe2000000002d */
[----:B------:R-:W-:Y:S01]  /*9f00*/  IMAD R58, R123, 0xba, RZ ;  /* 0x000000ba7b3a7824 */ /* 0x000fe200078e02ff */
[-C--:B------:R-:W-:Y:S01]  /*9f10*/  LEA.HI.X.SX32 R49, R69, R127.reuse, 0x1, P4 ;  /* 0x0000007f45317211 */ /* 0x080fe200020f0eff */
[----:B------:R-:W-:Y:S01]  /*9f20*/  IMAD R69, R123, 0x62, RZ ;  /* 0x000000627b457824 */ /* 0x000fe200078e02ff */
[----:B------:R-:W-:Y:S01]  /*9f30*/  LEA.HI.X.SX32 R9, R9, R127, 0x1, P5 ;  /* 0x0000007f09097211 */ /* 0x000fe200028f0eff */
[----:B------:R0:W-:Y:S01]  /*9f40*/  STG.E.U16 [R2.64], R45 ;  /* 0x0000002d02007986 */ /* 0x0001e2000c101506 */
[----:B------:R-:W-:-:S02]  /*9f50*/  IADD3 R44, P6, R169, R126, RZ ;  /* 0x0000007ea92c7210 */ /* 0x000fc40007fde0ff */
[-C--:B------:R-:W-:Y:S01]  /*9f60*/  IADD3 R52, P4, R177, R126.reuse, RZ ;  /* 0x0000007eb1347210 */ /* 0x080fe20007f9e0ff */
[----:B------:R1:W-:Y:S01]  /*9f70*/  STG.E.U16 [R48.64], R47 ;  /* 0x0000002f30007986 */ /* 0x0003e2000c101506 */
[----:B0-----:R-:W-:Y:S02]  /*9f80*/  PRMT R3, R47, 0x7632, R3 ;  /* 0x000076322f037816 */ /* 0x001fe40000000003 */
[-C--:B------:R-:W-:Y:S02]  /*9f90*/  IADD3 R2, P5, R173, R126.reuse, RZ ;  /* 0x0000007ead027210 */ /* 0x080fe40007fbe0ff */
[-C--:B------:R-:W-:Y:S01]  /*9fa0*/  LEA.HI.X.SX32 R45, R79, R127.reuse, 0x1, P6 ;  /* 0x0000007f4f2d7211 */ /* 0x080fe200030f0eff */
[----:B------:R0:W-:Y:S01]  /*9fb0*/  STG.E.U16 [R8.64], R3 ;  /* 0x0000000308007986 */ /* 0x0001e2000c101506 */
[-C--:B------:R-:W-:Y:S01]  /*9fc0*/  IADD3 R46, P6, R185, R126.reuse, RZ ;  /* 0x0000007eb92e7210 */ /* 0x080fe20007fde0ff */
[C---:B------:R-:W-:Y:S01]  /*9fd0*/  IMAD R79, R123.reuse, 0x67, RZ ;  /* 0x000000677b4f7824 */ /* 0x040fe200078e02ff */
[----:B-1----:R-:W-:Y:S01]  /*9fe0*/  SHF.L.U32 R49, R123, 0x5, RZ ;  /* 0x000000057b317819 */ /* 0x002fe200000006ff */
[----:B------:R1:W-:Y:S01]  /*9ff0*/  STG.E.U16 [R44.64], R51 ;  /* 0x000000332c007986 */ /* 0x0003e2000c101506 */
[----:B------:R-:W-:Y:S01]  /*a000*/  LEA.HI.X.SX32 R47, R65, R127, 0x1, P6 ;  /* 0x0000007f412f7211 */ /* 0x000fe200030f0eff */
[----:B------:R-:W-:Y:S01]  /*a010*/  IMAD R65, R123, 0x60, RZ ;  /* 0x000000607b417824 */ /* 0x000fe200078e02ff */
[----:B------:R-:W-:-:S02]  /*a020*/  IADD3 R48, P6, R201, R126, RZ ;  /* 0x0000007ec9307210 */ /* 0x000fc40007fde0ff */
[-C--:B0-----:R-:W-:Y:S01]  /*a030*/  LEA.HI.X.SX32 R3, R53, R127.reuse, 0x1, P5 ;  /* 0x0000007f35037211 */ /* 0x081fe200028f0eff */
[----:B------:R-:W-:Y:S01]  /*a040*/  IMAD R9, R123, 0x1d, RZ ;  /* 0x0000001d7b097824 */ /* 0x000fe200078e02ff */
[----:B------:R-:W-:Y:S02]  /*a050*/  IADD3 R8, P5, R181, R126, RZ ;  /* 0x0000007eb5087210 */ /* 0x000fe40007fbe0ff */
[-C--:B------:R-:W-:Y:S01]  /*a060*/  LEA.HI.X.SX32 R53, R81, R127.reuse, 0x1, P4 ;  /* 0x0000007f51357211 */ /* 0x080fe200020f0eff */
[----:B------:R0:W-:Y:S01]  /*a070*/  STG.E.U16 [R2.64], R50 ;  /* 0x0000003202007986 */ /* 0x0001e2000c101506 */
[----:B------:R-:W-:Y:S01]  /*a080*/  LEA.HI.X.SX32 R9, R9, R127, 0x1, P5 ;  /* 0x0000007f09097211 */ /* 0x000fe200028f0eff */
[C---:B------:R-:W-:Y:S01]  /*a090*/  IMAD R81, R123.reuse, 0x68, RZ ;  /* 0x000000687b517824 */ /* 0x040fe200078e02ff */
[----:B-1----:R-:W-:Y:S01]  /*a0a0*/  LEA R45, R123, -R123, 0x5 ;  /* 0x8000007b7b2d7211 */ /* 0x002fe200078e28ff */
[----:B------:R1:W-:Y:S01]  /*a0b0*/  STG.E.U16 [R52.64], R55 ;  /* 0x0000003734007986 */ /* 0x0003e2000c101506 */
[----:B------:R-:W-:-:S02]  /*a0c0*/  PRMT R51, R59, 0x7632, R51 ;  /* 0x000076323b337816 */ /* 0x000fc40000000033 */
[-C--:B------:R-:W-:Y:S02]  /*a0d0*/  LEA R44, P4, R123, R126.reuse, 0x6 ;  /* 0x0000007e7b2c7211 */ /* 0x080fe400078830ff */
[----:B0-----:R-:W-:Y:S01]  /*a0e0*/  PRMT R3, R55, 0x7632, R3 ;  /* 0x0000763237037816 */ /* 0x001fe20000000003 */
[----:B------:R-:W-:Y:S01]  /*a0f0*/  IMAD R50, R123, 0xb2, RZ ;  /* 0x000000b27b327824 */ /* 0x000fe200078e02ff */
[----:B------:R-:W-:Y:S01]  /*a100*/  IADD3 R2, P5, R189, R126, RZ ;  /* 0x0000007ebd027210 */ /* 0x000fe20007fbe0ff */
[C---:B-1----:R-:W-:Y:S02]  /*a110*/  IMAD R53, R123.reuse, 0x5a, RZ ;  /* 0x0000005a7b357824 */ /* 0x042fe400078e02ff */
[----:B------:R0:W-:Y:S01]  /*a120*/  STG.E.U16 [R8.64], R3 ;  /* 0x0000000308007986 */ /* 0x0001e2000c101506 */
[C---:B------:R-:W-:Y:S02]  /*a130*/  IMAD R52, R123.reuse, 0xb4, RZ ;  /* 0x000000b47b347824 */ /* 0x040fe400078e02ff */
[----:B------:R-:W-:Y:S01]  /*a140*/  IMAD R55, R123, 0x5b, RZ ;  /* 0x0000005b7b377824 */ /* 0x000fe200078e02ff */
[----:B------:R1:W-:Y:S01]  /*a150*/  STG.E.U16 [R46.64], R59 ;  /* 0x0000003b2e007986 */ /* 0x0003e2000c101506 */
[----:B0-----:R-:W-:-:S02]  /*a160*/  LEA.HI.X.SX32 R3, R45, R127, 0x1, P5 ;  /* 0x0000007f2d037211 */ /* 0x001fc400028f0eff */
[----:B------:R-:W-:Y:S02]  /*a170*/  LEA R9, R123, R123, 0x5 ;  /* 0x0000007b7b097211 */ /* 0x000fe400078e28ff */
[-C--:B------:R-:W-:Y:S01]  /*a180*/  IADD3 R8, P5, R197, R126.reuse, RZ ;  /* 0x0000007ec5087210 */ /* 0x080fe20007fbe0ff */
[----:B------:R0:W-:Y:S01]  /*a190*/  STG.E.U16 [R2.64], R51 ;  /* 0x0000003302007986 */ /* 0x0001e2000c101506 */
[-C--:B------:R-:W-:Y:S01]  /*a1a0*/  LEA.HI.X.SX32 R45, R49, R127.reuse, 0x1, P4 ;  /* 0x0000007f312d7211 */ /* 0x080fe200020f0eff */
[----:B-1----:R-:W-:Y:S01]  /*a1b0*/  IMAD R46, R123, 0xae, RZ ;  /* 0x000000ae7b2e7824 */ /* 0x002fe200078e02ff */
[-C--:B------:R-:W-:Y:S01]  /*a1c0*/  LEA.HI.X.SX32 R9, R9, R127.reuse, 0x1, P5 ;  /* 0x0000007f09097211 */ /* 0x080fe200028f0eff */
[----:B------:R-:W-:Y:S01]  /*a1d0*/  IMAD R47, R123, 0x57, RZ ;  /* 0x000000577b2f7824 */ /* 0x000fe200078e02ff */
[-C--:B------:R-:W-:Y:S01]  /*a1e0*/  IADD3 R136, P5, R209, R126.reuse, RZ ;  /* 0x0000007ed1887210 */ /* 0x080fe20007fbe0ff */
[----:B------:R1:W-:Y:S01]  /*a1f0*/  STG.E.U16 [R44.64], R28 ;  /* 0x0000001c2c007986 */ /* 0x0003e2000c101506 */
[-C--:B------:R-:W-:Y:S01]  /*a200*/  LEA.HI.X.SX32 R49, R71, R127.reuse, 0x1, P6 ;  /* 0x0000007f47317211 */ /* 0x080fe200030f0eff */
[----:B------:R-:W-:Y:S01]  /*a210*/  IMAD R59, R123, 0x5d, RZ ;  /* 0x0000005d7b3b7824 */ /* 0x000fe200078e02ff */
[-C--:B------:R-:W-:Y:S01]  /*a220*/  IADD3 R134, P4, R205, R126.reuse, RZ ;  /* 0x0000007ecd867210 */ /* 0x080fe20007f9e0ff */
[----:B------:R-:W-:Y:S01]  /*a230*/  IMAD R71, R123, 0x63, RZ ;  /* 0x000000637b477824 */ /* 0x000fe200078e02ff */
[----:B------:R-:W-:Y:S01]  /*a240*/  IADD3 R138, P6, R213, R126, RZ ;  /* 0x0000007ed58a7210 */ /* 0x000fe20007fde0ff */
[C---:B0-----:R-:W-:Y:S01]  /*a250*/  IMAD R2, R123.reuse, 0xa8, RZ ;  /* 0x000000a87b027824 */ /* 0x041fe200078e02ff */
[----:B------:R-:W-:Y:S01]  /*a260*/  PRMT R3, R28, 0x7632, R3 ;  /* 0x000076321c037816 */ /* 0x000fe20000000003 */
[----:B------:R-:W-:Y:S01]  /*a270*/  IMAD R51, R123, 0x59, RZ ;  /* 0x000000597b337824 */ /* 0x000fe200078e02ff */
[----:B------:R-:W-:-:S02]  /*a280*/  LEA.HI.X.SX32 R137, R137, R127, 0x1, P5 ;  /* 0x0000007f89897211 */ /* 0x000fc400028f0eff */
[-C--:B------:R-:W-:Y:S01]  /*a290*/  IADD3 R142, P5, R221, R126.reuse, RZ ;  /* 0x0000007edd8e7210 */ /* 0x080fe20007fbe0ff */
[----:B------:R0:W-:Y:S01]  /*a2a0*/  STG.E.U16 [R8.64], R3 ;  /* 0x0000000308007986 */ /* 0x0001e2000c101506 */
[-C--:B------:R-:W-:Y:S01]  /*a2b0*/  LEA.HI.X.SX32 R135, R135, R127.reuse, 0x1, P4 ;  /* 0x0000007f87877211 */ /* 0x080fe200020f0eff */
[----:B-1----:R-:W-:Y:S01]  /*a2c0*/  IMAD R45, R123, 0x56, RZ ;  /* 0x000000567b2d7824 */ /* 0x002fe200078e02ff */
[-C--:B------:R-:W-:Y:S01]  /*a2d0*/  IADD3 R140, P4, R217, R126.reuse, RZ ;  /* 0x0000007ed98c7210 */ /* 0x080fe20007f9e0ff */
[----:B----4-:R1:W-:Y:S01]  /*a2e0*/  STG.E.U16 [R48.64], R32 ;  /* 0x0000002030007986 */ /* 0x0103e2000c101506 */
[-C--:B------:R-:W-:Y:S01]  /*a2f0*/  LEA.HI.X.SX32 R139, R139, R127.reuse, 0x1, P6 ;  /* 0x0000007f8b8b7211 */ /* 0x080fe200030f0eff */
[----:B------:R-:W-:Y:S01]  /*a300*/  IMAD R44, R123, 0xac, RZ ;  /* 0x000000ac7b2c7824 */ /* 0x000fe200078e02ff */
[----:B------:R-:W-:Y:S02]  /*a310*/  IADD3 R144, P6, R225, R126, RZ ;  /* 0x0000007ee1907210 */ /* 0x000fe40007fde0ff */
[----:B------:R-:W-:-:S02]  /*a320*/  LEA.HI.X.SX32 R143, R143, R127, 0x1, P5 ;  /* 0x0000007f8f8f7211 */ /* 0x000fc400028f0eff */
[-C--:B------:R-:W-:Y:S01]  /*a330*/  LEA.HI.X.SX32 R141, R141, R127.reuse, 0x1, P4 ;  /* 0x0000007f8d8d7211 */ /* 0x080fe200020f0eff */
[----:B0-----:R-:W-:Y:S01]  /*a340*/  IMAD R3, R123, 0x54, RZ ;  /* 0x000000547b037824 */ /* 0x001fe200078e02ff */
[-C--:B------:R-:W-:Y:S01]  /*a350*/  IADD3 R146, P4, R133, R126.reuse, RZ ;  /* 0x0000007e85927210 */ /* 0x080fe20007f9e0ff */
[----:B------:R-:W-:Y:S01]  /*a360*/  IMAD R8, R123, 0xaa, RZ ;  /* 0x000000aa7b087824 */ /* 0x000fe200078e02ff */
[-C--:B------:R-:W-:Y:S01]  /*a370*/  LEA.HI.X.SX32 R145, R145, R127.reuse, 0x1, P6 ;  /* 0x0000007f91917211 */ /* 0x080fe200030f0eff */
[----:B-1----:R-:W-:Y:S01]  /*a380*/  IMAD R49, R123, 0x58, RZ ;  /* 0x000000587b317824 */ /* 0x002fe200078e02ff */
[-C--:B------:R-:W-:Y:S01]  /*a390*/  IADD3 R148, P5, R3, R126.reuse, RZ ;  /* 0x0000007e03947210 */ /* 0x080fe20007fbe0ff */
[----:B------:R-:W-:Y:S01]  /*a3a0*/  IMAD R9, R123, 0x55, RZ ;  /* 0x000000557b097824 */ /* 0x000fe200078e02ff */
[----:B------:R-:W-:Y:S01]  /*a3b0*/  IADD3 R150, P6, R45, R126, RZ ;  /* 0x0000007e2d967210 */ /* 0x000fe20007fde0ff */
[----:B------:R-:W-:Y:S01]  /*a3c0*/  IMAD R48, R123, 0xb0, RZ ;  /* 0x000000b07b307824 */ /* 0x000fe200078e02ff */
[----:B------:R-:W-:-:S02]  /*a3d0*/  LEA.HI.X.SX32 R149, R149, R127, 0x1, P5 ;  /* 0x0000007f95957211 */ /* 0x000fc400028f0eff */
[-C--:B------:R-:W-:Y:S02]  /*a3e0*/  IADD3 R154, P5, R53, R126.reuse, RZ ;  /* 0x0000007e359a7210 */ /* 0x080fe40007fbe0ff */
[-C--:B------:R-:W-:Y:S02]  /*a3f0*/  LEA.HI.X.SX32 R147, R147, R127.reuse, 0x1, P4 ;  /* 0x0000007f93937211 */ /* 0x080fe400020f0eff */
[-C--:B------:R-:W-:Y:S02]  /*a400*/  IADD3 R152, P4, R49, R126.reuse, RZ ;  /* 0x0000007e31987210 */ /* 0x080fe40007f9e0ff */
[-C--:B------:R-:W-:Y:S02]  /*a410*/  LEA.HI.X.SX32 R151, R151, R127.reuse, 0x1, P6 ;  /* 0x0000007f97977211 */ /* 0x080fe400030f0eff */
[----:B------:R-:W-:Y:S02]  /*a420*/  IADD3 R156, P6, R57, R126, RZ ;  /* 0x0000007e399c7210 */ /* 0x000fe40007fde0ff */
        /* <DEDUP_REMOVED lines=28> */
[----:B------:R-:W-:Y:S02]  /*a5f0*/  LEA.HI.X.SX32 R181, R181, R127, 0x1, P6 ;  /* 0x0000007fb5b57211 */ /* 0x000fe400030f0eff */
[----:B------:R-:W-:Y:S02]  /*a600*/  PRMT R32, R32, 0x7632, R32 ;  /* 0x0000763220207816 */ /* 0x000fe40000000020 */
[----:B------:R-:W-:-:S02]  /*a610*/  IADD3 R186, P6, R117, R126, RZ ;  /* 0x0000007e75ba7210 */ /* 0x000fc40007fde0ff */
[-C--:B------:R-:W-:Y:S01]  /*a620*/  LEA.HI.X.SX32 R185, R185, R127.reuse, 0x1, P5 ;  /* 0x0000007fb9b97211 */ /* 0x080fe200028f0eff */
[----:B------:R0:W-:Y:S01]  /*a630*/  STG.E.U16 [R134.64], R32 ;  /* 0x0000002086007986 */ /* 0x0001e2000c101506 */
[-C--:B------:R-:W-:Y:S02]  /*a640*/  IADD3 R190, P5, R125, R126.reuse, RZ ;  /* 0x0000007e7dbe7210 */ /* 0x080fe40007fbe0ff */
[-C--:B------:R-:W-:Y:S01]  /*a650*/  LEA.HI.X.SX32 R183, R183, R127.reuse, 0x1, P4 ;  /* 0x0000007fb7b77211 */ /* 0x080fe200020f0eff */
[----:B-----5:R1:W-:Y:S01]  /*a660*/  STG.E.U16 [R136.64], R36 ;  /* 0x0000002488007986 */ /* 0x0203e2000c101506 */
[----:B------:R-:W-:Y:S02]  /*a670*/  PRMT R28, R36, 0x7632, R28 ;  /* 0x00007632241c7816 */ /* 0x000fe4000000001c */
[-C--:B------:R-:W-:Y:S02]  /*a680*/  IADD3 R188, P4, R121, R126.reuse, RZ ;  /* 0x0000007e79bc7210 */ /* 0x080fe40007f9e0ff */
[----:B------:R-:W-:Y:S01]  /*a690*/  LEA.HI.X.SX32 R187, R187, R127, 0x1, P6 ;  /* 0x0000007fbbbb7211 */ /* 0x000fe200030f0eff */
[----:B------:R2:W-:Y:S01]  /*a6a0*/  STG.E.U16 [R138.64], R28 ;  /* 0x0000001c8a007986 */ /* 0x0005e2000c101506 */
[----:B------:R-:W-:-:S02]  /*a6b0*/  LEA R192, P6, R123, R126, 0x7 ;  /* 0x0000007e7bc07211 */ /* 0x000fc400078c38ff */
[----:B0-----:R-:W-:Y:S01]  /*a6c0*/  PRMT R135, R40, 0x7632, R135 ;  /* 0x0000763228877816 */ /* 0x001fe20000000087 */
[----:B------:R-:W-:Y:S01]  /*a6d0*/  STG.E.U16 [R140.64], R40 ;  /* 0x000000288c007986 */ /* 0x000fe2000c101506 */
[-C--:B------:R-:W-:Y:S02]  /*a6e0*/  LEA.HI.X.SX32 R191, R191, R127.reuse, 0x1, P5 ;  /* 0x0000007fbfbf7211 */ /* 0x080fe400028f0eff */
[-C--:B------:R-:W-:Y:S01]  /*a6f0*/  IADD3 R196, P5, R196, R126.reuse, RZ ;  /* 0x0000007ec4c47210 */ /* 0x080fe20007fbe0ff */
[----:B------:R-:W-:Y:S01]  /*a700*/  STG.E.U16 [R142.64], R135 ;  /* 0x000000878e007986 */ /* 0x000fe2000c101506 */
[----:B-1----:R-:W-:Y:S02]  /*a710*/  PRMT R137, R29, 0x7632, R137 ;  /* 0x000076321d897816 */ /* 0x002fe40000000089 */
[----:B------:R-:W-:Y:S01]  /*a720*/  LEA.HI.X.SX32 R189, R189, R127, 0x1, P4 ;  /* 0x0000007fbdbd7211 */ /* 0x000fe200020f0eff */
[----:B------:R0:W-:Y:S01]  /*a730*/  STG.E.U16 [R144.64], R29 ;  /* 0x0000001d90007986 */ /* 0x0001e2000c101506 */
[----:B------:R-:W-:-:S02]  /*a740*/  IADD3 R194, P4, R194, R126, RZ ;  /* 0x0000007ec2c27210 */ /* 0x000fc40007f9e0ff */
[-C--:B------:R-:W-:Y:S01]  /*a750*/  LEA.HI.X.SX32 R193, R193, R127.reuse, 0x1, P6 ;  /* 0x0000007fc1c17211 */ /* 0x080fe200030f0eff */
[----:B------:R-:W-:Y:S01]  /*a760*/  STG.E.U16 [R146.64], R137 ;  /* 0x0000008992007986 */ /* 0x000fe2000c101506 */
[----:B--2---:R-:W-:Y:S02]  /*a770*/  PRMT R139, R33, 0x7632, R139 ;  /* 0x00007632218b7816 */ /* 0x004fe4000000008b */
[-C--:B------:R-:W-:Y:S01]  /*a780*/  IADD3 R198, P6, R198, R126.reuse, RZ ;  /* 0x0000007ec6c67210 */ /* 0x080fe20007fde0ff */
[----:B------:R1:W-:Y:S01]  /*a790*/  STG.E.U16 [R148.64], R33 ;  /* 0x0000002194007986 */ /* 0x0003e2000c101506 */
[----:B------:R-:W-:Y:S02]  /*a7a0*/  LEA.HI.X.SX32 R197, R197, R127, 0x1, P5 ;  /* 0x0000007fc5c57211 */ /* 0x000fe400028f0eff */
[----:B------:R-:W-:Y:S01]  /*a7b0*/  PRMT R32, R37, 0x7632, R32 ;  /* 0x0000763225207816 */ /* 0x000fe20000000020 */
[----:B------:R-:W-:Y:S01]  /*a7c0*/  STG.E.U16 [R150.64], R139 ;  /* 0x0000008b96007986 */ /* 0x000fe2000c101506 */
[----:B------:R-:W-:-:S02]  /*a7d0*/  IADD3 R202, P5, R202, R126, RZ ;  /* 0x0000007ecaca7210 */ /* 0x000fc40007fbe0ff */
[-C--:B------:R-:W-:Y:S01]  /*a7e0*/  LEA.HI.X.SX32 R195, R195, R127.reuse, 0x1, P4 ;  /* 0x0000007fc3c37211 */ /* 0x080fe200020f0eff */
[----:B------:R-:W-:Y:S01]  /*a7f0*/  STG.E.U16 [R152.64], R37 ;  /* 0x0000002598007986 */ /* 0x000fe2000c101506 */
[----:B------:R-:W-:Y:S02]  /*a800*/  PRMT R28, R41, 0x7632, R28 ;  /* 0x00007632291c7816 */ /* 0x000fe4000000001c */
[-C--:B------:R-:W-:Y:S01]  /*a810*/  IADD3 R200, P4, R200, R126.reuse, RZ ;  /* 0x0000007ec8c87210 */ /* 0x080fe20007f9e0ff */
[----:B------:R2:W-:Y:S01]  /*a820*/  STG.E.U16 [R154.64], R32 ;  /* 0x000000209a007986 */ /* 0x0005e2000c101506 */
[----:B------:R-:W-:Y:S02]  /*a830*/  LEA.HI.X.SX32 R199, R199, R127, 0x1, P6 ;  /* 0x0000007fc7c77211 */ /* 0x000fe400030f0eff */
[----:B------:R-:W-:Y:S01]  /*a840*/  IADD3 R204, P6, R204, R126, RZ ;  /* 0x0000007ecccc7210 */ /* 0x000fe20007fde0ff */
[----:B------:R-:W-:Y:S01]  /*a850*/  STG.E.U16 [R156.64], R41 ;  /* 0x000000299c007986 */ /* 0x000fe2000c101506 */
[----:B0-----:R-:W-:-:S02]  /*a860*/  PRMT R29, R30, 0x7632, R29 ;  /* 0x000076321e1d7816 */ /* 0x001fc4000000001d */
[-C--:B------:R-:W-:Y:S01]  /*a870*/  LEA.HI.X.SX32 R203, R203, R127.reuse, 0x1, P5 ;  /* 0x0000007fcbcb7211 */ /* 0x080fe200028f0eff */
[----:B------:R0:W-:Y:S01]  /*a880*/  STG.E.U16 [R158.64], R28 ;  /* 0x0000001c9e007986 */ /* 0x0001e2000c101506 */
[-C--:B------:R-:W-:Y:S02]  /*a890*/  IADD3 R208, P5, R208, R126.reuse, RZ ;  /* 0x0000007ed0d07210 */ /* 0x080fe40007fbe0ff */
[----:B------:R-:W-:Y:S01]  /*a8a0*/  PRMT R36, R34, 0x7632, R36 ;  /* 0x0000763222247816 */ /* 0x000fe20000000024 */
[----:B------:R-:W-:Y:S01]  /*a8b0*/  STG.E.U16 [R160.64], R30 ;  /* 0x0000001ea0007986 */ /* 0x000fe2000c101506 */
[-C--:B------:R-:W-:Y:S02]  /*a8c0*/  LEA.HI.X.SX32 R201, R201, R127.reuse, 0x1, P4 ;  /* 0x0000007fc9c97211 */ /* 0x080fe400020f0eff */
[----:B------:R-:W-:Y:S01]  /*a8d0*/  IADD3 R206, P4, R206, R126, RZ ;  /* 0x0000007ecece7210 */ /* 0x000fe20007f9e0ff */
[----:B------:R3:W-:Y:S01]  /*a8e0*/  STG.E.U16 [R162.64], R29 ;  /* 0x0000001da2007986 */ /* 0x0007e2000c101506 */
[----:B------:R-:W-:-:S02]  /*a8f0*/  LEA.HI.X.SX32 R205, R205, R127, 0x1, P6 ;  /* 0x0000007fcdcd7211 */ /* 0x000fc400030f0eff */
[----:B-1----:R-:W-:Y:S01]  /*a900*/  PRMT R33, R38, 0x7632, R33 ;  /* 0x0000763226217816 */ /* 0x002fe20000000021 */
[----:B------:R-:W-:Y:S01]  /*a910*/  STG.E.U16 [R164.64], R34 ;  /* 0x00000022a4007986 */ /* 0x000fe2000c101506 */
[-C--:B------:R-:W-:Y:S02]  /*a920*/  IADD3 R210, P6, R210, R126.reuse, RZ ;  /* 0x0000007ed2d27210 */ /* 0x080fe40007fde0ff */
[-C--:B------:R-:W-:Y:S01]  /*a930*/  LEA.HI.X.SX32 R209, R209, R127.reuse, 0x1, P5 ;  /* 0x0000007fd1d17211 */ /* 0x080fe200028f0eff */
[----:B------:R-:W-:Y:S01]  /*a940*/  STG.E.U16 [R166.64], R36 ;  /* 0x00000024a6007986 */ /* 0x000fe2000c101506 */
[----:B--2---:R-:W-:Y:S02]  /*a950*/  PRMT R32, R42, 0x7632, R32 ;  /* 0x000076322a207816 */ /* 0x004fe40000000020 */
[----:B------:R-:W-:Y:S01]  /*a960*/  IADD3 R214, P5, R214, R126, RZ ;  /* 0x0000007ed6d67210 */ /* 0x000fe20007fbe0ff */
[----:B------:R-:W-:Y:S01]  /*a970*/  STG.E.U16 [R168.64], R38 ;  /* 0x00000026a8007986 */ /* 0x000fe2000c101506 */
[----:B------:R-:W-:-:S02]  /*a980*/  LEA.HI.X.SX32 R207, R207, R127, 0x1, P4 ;  /* 0x0000007fcfcf7211 */ /* 0x000fc400020f0eff */
[----:B0-----:R-:W-:Y:S01]  /*a990*/  PRMT R28, R31, 0x7632, R28 ;  /* 0x000076321f1c7816 */ /* 0x001fe2000000001c */
[----:B------:R0:W-:Y:S01]  /*a9a0*/  STG.E.U16 [R170.64], R33 ;  /* 0x00000021aa007986 */ /* 0x0001e2000c101506 */
[-C--:B------:R-:W-:Y:S02]  /*a9b0*/  IADD3 R212, P4, R212, R126.reuse, RZ ;  /* 0x0000007ed4d47210 */ /* 0x080fe40007f9e0ff */
[-C--:B------:R-:W-:Y:S01]  /*a9c0*/  LEA.HI.X.SX32 R211, R211, R127.reuse, 0x1, P6 ;  /* 0x0000007fd3d37211 */ /* 0x080fe200030f0eff */
[----:B------:R-:W-:Y:S01]  /*a9d0*/  STG.E.U16 [R172.64], R42 ;  /* 0x0000002aac007986 */ /* 0x000fe2000c101506 */
[----:B------:R-:W-:Y:S02]  /*a9e0*/  IADD3 R216, P6, R216, R126, RZ ;  /* 0x0000007ed8d87210 */ /* 0x000fe40007fde0ff */
[----:B---3--:R-:W-:Y:S01]  /*a9f0*/  PRMT R29, R35, 0x7632, R29 ;  /* 0x00007632231d7816 */ /* 0x008fe2000000001d */
[----:B------:R-:W-:Y:S01]  /*aa00*/  STG.E.U16 [R174.64], R32 ;  /* 0x00000020ae007986 */ /* 0x000fe2000c101506 */
[----:B------:R-:W-:-:S02]  /*aa10*/  LEA.HI.X.SX32 R215, R215, R127, 0x1, P5 ;  /* 0x0000007fd7d77211 */ /* 0x000fc400028f0eff */
[-C--:B------:R-:W-:Y:S01]  /*aa20*/  IADD3 R220, P5, R220, R126.reuse, RZ ;  /* 0x0000007edcdc7210 */ /* 0x080fe20007fbe0ff */
[----:B------:R1:W-:Y:S01]  /*aa30*/  STG.E.U16 [R176.64], R31 ;  /* 0x0000001fb0007986 */ /* 0x0003e2000c101506 */
[----:B------:R-:W-:Y:S02]  /*aa40*/  PRMT R30, R39, 0x7632, R30 ;  /* 0x00007632271e7816 */ /* 0x000fe4000000001e */
[-C--:B------:R-:W-:Y:S01]  /*aa50*/  LEA.HI.X.SX32 R213, R213, R127.reuse, 0x1, P4 ;  /* 0x0000007fd5d57211 */ /* 0x080fe200020f0eff */
[----:B------:R2:W-:Y:S01]  /*aa60*/  STG.E.U16 [R178.64], R28 ;  /* 0x0000001cb2007986 */ /* 0x0005e2000c101506 */
[----:B------:R-:W-:Y:S02]  /*aa70*/  IADD3 R218, P4, R218, R126, RZ ;  /* 0x0000007edada7210 */ /* 0x000fe40007f9e0ff */
[----:B------:R-:W-:Y:S01]  /*aa80*/  LEA.HI.X.SX32 R217, R217, R127, 0x1, P6 ;  /* 0x0000007fd9d97211 */ /* 0x000fe200030f0eff */
[----:B------:R-:W-:Y:S01]  /*aa90*/  STG.E.U16 [R180.64], R35 ;  /* 0x00000023b4007986 */ /* 0x000fe2000c101506 */
[----:B0-----:R-:W-:-:S02]  /*aaa0*/  PRMT R33, R43, 0x7632, R33 ;  /* 0x000076322b217816 */ /* 0x001fc40000000021 */
[-C--:B------:R-:W-:Y:S01]  /*aab0*/  IADD3 R222, P6, R222, R126.reuse, RZ ;  /* 0x0000007edede7210 */ /* 0x080fe20007fde0ff */
[----:B------:R0:W-:Y:S01]  /*aac0*/  STG.E.U16 [R182.64], R29 ;  /* 0x0000001db6007986 */ /* 0x0001e2000c101506 */
[-C--:B------:R-:W-:Y:S02]  /*aad0*/  LEA.HI.X.SX32 R221, R221, R127.reuse, 0x1, P5 ;  /* 0x0000007fdddd7211 */ /* 0x080fe400028f0eff */
[----:B-1----:R-:W-:Y:S01]  /*aae0*/  PRMT R31, R16, 0x7632, R31 ;  /* 0x00007632101f7816 */ /* 0x002fe2000000001f */
[----:B------:R-:W-:Y:S01]  /*aaf0*/  STG.E.U16 [R184.64], R39 ;  /* 0x00000027b8007986 */ /* 0x000fe2000c101506 */
[----:B------:R-:W-:Y:S02]  /*ab00*/  IADD3 R130, P5, R130, R126, RZ ;  /* 0x0000007e82827210 */ /* 0x000fe40007fbe0ff */
[----:B------:R-:W-:Y:S01]  /*ab10*/  LEA.HI.X.SX32 R219, R219, R127, 0x1, P4 ;  /* 0x0000007fdbdb7211 */ /* 0x000fe200020f0eff */
[----:B------:R1:W-:Y:S01]  /*ab20*/  STG.E.U16 [R186.64], R30 ;  /* 0x0000001eba007986 */ /* 0x0003e2000c101506 */
[----:B--2---:R-:W-:-:S02]  /*ab30*/  PRMT R28, R4, 0x7632, R28 ;  /* 0x00007632041c7816 */ /* 0x004fc4000000001c */
[-C--:B------:R-:W-:Y:S01]  /*ab40*/  IADD3 R224, P4, R224, R126.reuse, RZ ;  /* 0x0000007ee0e07210 */ /* 0x080fe20007f9e0ff */
[----:B------:R-:W-:Y:S01]  /*ab50*/  STG.E.U16 [R188.64], R43 ;  /* 0x0000002bbc007986 */ /* 0x000fe2000c101506 */
[-C--:B------:R-:W-:Y:S02]  /*ab60*/  LEA.HI.X.SX32 R223, R223, R127.reuse, 0x1, P6 ;  /* 0x0000007fdfdf7211 */ /* 0x080fe400030f0eff */
[-C--:B------:R-:W-:Y:S01]  /*ab70*/  IADD3 R132, P6, R132, R126.reuse, RZ ;  /* 0x0000007e84847210 */ /* 0x080fe20007fde0ff */
[----:B------:R-:W-:Y:S01]  /*ab80*/  STG.E.U16 [R190.64], R33 ;  /* 0x00000021be007986 */ /* 0x000fe2000c101506 */
[----:B0-----:R-:W-:Y:S02]  /*ab90*/  PRMT R29, R24, 0x7632, R29 ;  /* 0x00007632181d7816 */ /* 0x001fe4000000001d */
[----:B------:R-:W-:Y:S01]  /*aba0*/  LEA.HI.X.SX32 R131, R131, R127, 0x1, P5 ;  /* 0x0000007f83837211 */ /* 0x000fe200028f0eff */
[----:B------:R0:W-:Y:S01]  /*abb0*/  STG.E.U16 [R192.64], R16 ;  /* 0x00000010c0007986 */ /* 0x0001e2000c101506 */
[----:B------:R-:W-:-:S02]  /*abc0*/  IADD3 R2, P5, R2, R126, RZ ;  /* 0x0000007e02027210 */ /* 0x000fc40007fbe0ff */
[----:B-1----:R-:W-:Y:S01]  /*abd0*/  PRMT R30, R20, 0x7632, R30 ;  /* 0x00007632141e7816 */ /* 0x002fe2000000001e */
[----:B------:R-:W-:Y:S01]  /*abe0*/  STG.E.U16 [R194.64], R31 ;  /* 0x0000001fc2007986 */ /* 0x000fe2000c101506 */
[-C--:B------:R-:W-:Y:S02]  /*abf0*/  LEA.HI.X.SX32 R225, R225, R127.reuse, 0x1, P4 ;  /* 0x0000007fe1e17211 */ /* 0x080fe400020f0eff */
        /* <DEDUP_REMOVED lines=8> */
[----:B------:R-:W-:Y:S02]  /*ac80*/  PRMT R32, R5, 0x7632, R32 ;  /* 0x0000763205207816 */ /* 0x000fe40000000020 */
[-C--:B------:R-:W-:Y:S01]  /*ac90*/  IADD3 R46, P5, R46, R126.reuse, RZ ;  /* 0x0000007e2e2e7210 */ /* 0x080fe20007fbe0ff */
[----:B------:R-:W-:Y:S01]  /*aca0*/  STG.E.U16 [R202.64], R29 ;  /* 0x0000001dca007986 */ /* 0x000fe2000c101506 */
[-C--:B------:R-:W-:Y:S02]  /*acb0*/  LEA.HI.X.SX32 R129, R129, R127.reuse, 0x1, P4 ;  /* 0x0000007f81817211 */ /* 0x080fe400020f0eff */
[----:B------:R-:W-:Y:S01]  /*acc0*/  IADD3 R44, P4, R44, R126, RZ ;  /* 0x0000007e2c2c7210 */ /* 0x000fe20007f9e0ff */
[----:B------:R-:W-:Y:S01]  /*acd0*/  STG.E.U16 [R204.64], R20 ;  /* 0x00000014cc007986 */ /* 0x000fe2000c101506 */
[----:B------:R-:W-:-:S02]  /*ace0*/  LEA.HI.X.SX32 R9, R9, R127, 0x1, P6 ;  /* 0x0000007f09097211 */ /* 0x000fc400030f0eff */
[-C--:B------:R-:W-:Y:S01]  /*acf0*/  IADD3 R48, P6, R48, R126.reuse, RZ ;  /* 0x0000007e30307210 */ /* 0x080fe20007fde0ff */
[----:B------:R-:W-:Y:S01]  /*ad00*/  STG.E.U16 [R206.64], R30 ;  /* 0x0000001ece007986 */ /* 0x000fe2000c101506 */
[-C--:B------:R-:W-:Y:S02]  /*ad10*/  LEA.HI.X.SX32 R47, R47, R127.reuse, 0x1, P5 ;  /* 0x0000007f2f2f7211 */ /* 0x080fe400028f0eff */
[-C--:B------:R-:W-:Y:S01]  /*ad20*/  IADD3 R52, P5, R52, R126.reuse, RZ ;  /* 0x0000007e34347210 */ /* 0x080fe20007fbe0ff */
[----:B------:R2:W-:Y:S01]  /*ad30*/  STG.E.U16 [R208.64], R17 ;  /* 0x00000011d0007986 */ /* 0x0005e2000c101506 */
[-C--:B------:R-:W-:Y:S02]  /*ad40*/  LEA.HI.X.SX32 R45, R45, R127.reuse, 0x1, P4 ;  /* 0x0000007f2d2d7211 */ /* 0x080fe400020f0eff */
[----:B------:R-:W-:Y:S01]  /*ad50*/  IADD3 R50, P4, R50, R126, RZ ;  /* 0x0000007e32327210 */ /* 0x000fe20007f9e0ff */
[----:B------:R-:W-:Y:S01]  /*ad60*/  STG.E.U16 [R210.64], R16 ;  /* 0x00000010d2007986 */ /* 0x000fe2000c101506 */
[----:B------:R-:W-:-:S02]  /*ad70*/  LEA.HI.X.SX32 R49, R49, R127, 0x1, P6 ;  /* 0x0000007f31317211 */ /* 0x000fc400030f0eff */
[-C--:B------:R-:W-:Y:S01]  /*ad80*/  IADD3 R54, P6, R54, R126.reuse, RZ ;  /* 0x0000007e36367210 */ /* 0x080fe20007fde0ff */
[----:B------:R3:W-:Y:S01]  /*ad90*/  STG.E.U16 [R212.64], R5 ;  /* 0x00000005d4007986 */ /* 0x0007e2000c101506 */
[-C--:B------:R-:W-:Y:S02]  /*ada0*/  LEA.HI.X.SX32 R53, R53, R127.reuse, 0x1, P5 ;  /* 0x0000007f35357211 */ /* 0x080fe400028f0eff */
[-C--:B------:R-:W-:Y:S01]  /*adb0*/  IADD3 R58, P5, R58, R126.reuse, RZ ;  /* 0x0000007e3a3a7210 */ /* 0x080fe20007fbe0ff */
[----:B------:R-:W4:Y:S01]  /*adc0*/  LDS.128 R28, [R231] ;  /* 0x00000000e71c7984 */ /* 0x000f220000000c00 */
[-C--:B------:R-:W-:Y:S02]  /*add0*/  LEA.HI.X.SX32 R51, R51, R127.reuse, 0x1, P4 ;  /* 0x0000007f33337211 */ /* 0x080fe400020f0eff */
[----:B------:R-:W-:Y:S01]  /*ade0*/  IADD3 R56, P4, R56, R126, RZ ;  /* 0x0000007e38387210 */ /* 0x000fe20007f9e0ff */
[----:B------:R-:W-:Y:S01]  /*adf0*/  STG.E.U16 [R214.64], R32 ;  /* 0x00000020d6007986 */ /* 0x000fe2000c101506 */
[----:B------:R-:W-:-:S02]  /*ae00*/  LEA.HI.X.SX32 R55, R55, R127, 0x1, P6 ;  /* 0x0000007f37377211 */ /* 0x000fc400030f0eff */
[-C--:B------:R-:W-:Y:S01]  /*ae10*/  IADD3 R60, P6, R60, R126.reuse, RZ ;  /* 0x0000007e3c3c7210 */ /* 0x080fe20007fde0ff */
[----:B------:R-:W5:Y:S01]  /*ae20*/  LDS.128 R32, [R230] ;  /* 0x00000000e6207984 */ /* 0x000f620000000c00 */
[-C--:B------:R-:W-:Y:S02]  /*ae30*/  LEA.HI.X.SX32 R59, R59, R127.reuse, 0x1, P5 ;  /* 0x0000007f3b3b7211 */ /* 0x080fe400028f0eff */
[-C--:B------:R-:W-:Y:S01]  /*ae40*/  IADD3 R64, P5, R64, R126.reuse, RZ ;  /* 0x0000007e40407210 */ /* 0x080fe20007fbe0ff */
[----:B------:R-:W4:Y:S01]  /*ae50*/  LDS.128 R36, [R229] ;  /* 0x00000000e5247984 */ /* 0x000f220000000c00 */
[-C--:B------:R-:W-:Y:S02]  /*ae60*/  LEA.HI.X.SX32 R57, R57, R127.reuse, 0x1, P4 ;  /* 0x0000007f39397211 */ /* 0x080fe400020f0eff */
[----:B------:R-:W-:Y:S01]  /*ae70*/  IADD3 R62, P4, R62, R126, RZ ;  /* 0x0000007e3e3e7210 */ /* 0x000fe20007f9e0ff */
[----:B------:R-:W4:Y:S01]  /*ae80*/  LDS.128 R40, [R228] ;  /* 0x00000000e4287984 */ /* 0x000f220000000c00 */
[----:B------:R-:W-:-:S02]  /*ae90*/  LEA.HI.X.SX32 R61, R61, R127, 0x1, P6 ;  /* 0x0000007f3d3d7211 */ /* 0x000fc400030f0eff */
[-C--:B------:R-:W-:Y:S01]  /*aea0*/  IADD3 R66, P6, R66, R126.reuse, RZ ;  /* 0x0000007e42427210 */ /* 0x080fe20007fde0ff */
[----:B------:R-:W-:Y:S01]  /*aeb0*/  STG.E.U16 [R216.64], R25 ;  /* 0x00000019d8007986 */ /* 0x000fe2000c101506 */
[-C--:B------:R-:W-:Y:S02]  /*aec0*/  LEA.HI.X.SX32 R65, R65, R127.reuse, 0x1, P5 ;  /* 0x0000007f41417211 */ /* 0x080fe400028f0eff */
[-C--:B------:R-:W-:Y:S02]  /*aed0*/  IADD3 R70, P5, R70, R126.reuse, RZ ;  /* 0x0000007e46467210 */ /* 0x080fe40007fbe0ff */
[----:B-1----:R-:W-:Y:S02]  /*aee0*/  PRMT R4, R25, 0x7632, R4 ;  /* 0x0000763219047816 */ /* 0x002fe40000000004 */
[-C--:B------:R-:W-:Y:S02]  /*aef0*/  LEA.HI.X.SX32 R63, R63, R127.reuse, 0x1, P4 ;  /* 0x0000007f3f3f7211 */ /* 0x080fe400020f0eff */
[----:B------:R-:W-:Y:S01]  /*af00*/  IADD3 R68, P4, R68, R126, RZ ;  /* 0x0000007e44447210 */ /* 0x000fe20007f9e0ff */
[----:B------:R1:W-:Y:S01]  /*af10*/  STG.E.U16 [R218.64], R4 ;  /* 0x00000004da007986 */ /* 0x0003e2000c101506 */
[----:B------:R-:W-:-:S02]  /*af20*/  LEA.HI.X.SX32 R67, R67, R127, 0x1, P6 ;  /* 0x0000007f43437211 */ /* 0x000fc400030f0eff */
[----:B0-----:R-:W-:Y:S01]  /*af30*/  PRMT R24, R21, 0x7632, R24 ;  /* 0x0000763215187816 */ /* 0x001fe20000000018 */
        /* <DEDUP_REMOVED lines=8> */
[----:B---3--:R-:W-:Y:S01]  /*afc0*/  PRMT R5, R6, 0x7632, R5 ;  /* 0x0000763206057816 */ /* 0x008fe20000000005 */
[----:B------:R-:W-:Y:S01]  /*afd0*/  STG.E.U16 [R130.64], R17 ;  /* 0x0000001182007986 */ /* 0x000fe2000c101506 */
[-C--:B------:R-:W-:Y:S02]  /*afe0*/  IADD3 R74, P4, R74, R126.reuse, RZ ;  /* 0x0000007e4a4a7210 */ /* 0x080fe40007f9e0ff */
[-C--:B------:R-:W-:Y:S01]  /*aff0*/  LEA.HI.X.SX32 R73, R73, R127.reuse, 0x1, P6 ;  /* 0x0000007f49497211 */ /* 0x080fe200030f0eff */
[----:B------:R-:W-:Y:S01]  /*b000*/  STG.E.U16 [R132.64], R6 ;  /* 0x0000000684007986 */ /* 0x000fe2000c101506 */
[-C--:B------:R-:W-:Y:S02]  /*b010*/  IADD3 R78, P6, R78, R126.reuse, RZ ;  /* 0x0000007e4e4e7210 */ /* 0x080fe40007fde0ff */
[----:B------:R-:W-:Y:S01]  /*b020*/  LEA.HI.X.SX32 R77, R77, R127, 0x1, P5 ;  /* 0x0000007f4d4d7211 */ /* 0x000fe200028f0eff */
[----:B------:R-:W-:Y:S01]  /*b030*/  STG.E.U16 [R128.64], R5 ;  /* 0x0000000580007986 */ /* 0x000fe2000c101506 */
[----:B------:R-:W-:-:S02]  /*b040*/  IADD3 R82, P5, R82, R126, RZ ;  /* 0x0000007e52527210 */ /* 0x000fc40007fbe0ff */
[-C--:B------:R-:W-:Y:S01]  /*b050*/  LEA.HI.X.SX32 R75, R75, R127.reuse, 0x1, P4 ;  /* 0x0000007f4b4b7211 */ /* 0x080fe200020f0eff */
[----:B------:R0:W-:Y:S01]  /*b060*/  STG.E.U16 [R2.64], R26 ;  /* 0x0000001a02007986 */ /* 0x0001e2000c101506 */
[----:B-1----:R-:W-:Y:S02]  /*b070*/  PRMT R4, R26, 0x7632, R4 ;  /* 0x000076321a047816 */ /* 0x002fe40000000004 */
[-C--:B------:R-:W-:Y:S02]  /*b080*/  IADD3 R80, P4, R80, R126.reuse, RZ ;  /* 0x0000007e50507210 */ /* 0x080fe40007f9e0ff */
[-C--:B------:R-:W-:Y:S01]  /*b090*/  LEA.HI.X.SX32 R79, R79, R127.reuse, 0x1, P6 ;  /* 0x0000007f4f4f7211 */ /* 0x080fe200030f0eff */
[----:B------:R1:W-:Y:S01]  /*b0a0*/  STG.E.U16 [R8.64], R4 ;  /* 0x0000000408007986 */ /* 0x0003e2000c101506 */
[-C--:B------:R-:W-:Y:S02]  /*b0b0*/  IADD3 R84, P6, R84, R126.reuse, RZ ;  /* 0x0000007e54547210 */ /* 0x080fe40007fde0ff */
[----:B------:R-:W-:Y:S01]  /*b0c0*/  LEA.HI.X.SX32 R83, R83, R127, 0x1, P5 ;  /* 0x0000007f53537211 */ /* 0x000fe200028f0eff */
[----:B------:R-:W-:Y:S01]  /*b0d0*/  STG.E.U16 [R44.64], R22 ;  /* 0x000000162c007986 */ /* 0x000fe2000c101506 */
[----:B------:R-:W-:-:S02]  /*b0e0*/  IADD3 R88, P5, R88, R126, RZ ;  /* 0x0000007e58587210 */ /* 0x000fc40007fbe0ff */
[----:B0-----:R-:W-:Y:S02]  /*b0f0*/  PRMT R3, R22, 0x7632, R3 ;  /* 0x0000763216037816 */ /* 0x001fe40000000003 */
[----:B------:R-:W-:Y:S02]  /*b100*/  PRMT R25, R19, 0x7632, R25 ;  /* 0x0000763213197816 */ /* 0x000fe40000000019 */
[-C--:B------:R-:W-:Y:S01]  /*b110*/  LEA.HI.X.SX32 R81, R81, R127.reuse, 0x1, P4 ;  /* 0x0000007f51517211 */ /* 0x080fe200020f0eff */
[----:B------:R4:W-:Y:S01]  /*b120*/  STG.E.U16 [R46.64], R3 ;  /* 0x000000032e007986 */ /* 0x0009e2000c101506 */
[----:B------:R-:W-:Y:S02]  /*b130*/  IADD3 R86, P4, R86, R126, RZ ;  /* 0x0000007e56567210 */ /* 0x000fe40007f9e0ff */
[----:B------:R-:W-:Y:S01]  /*b140*/  LEA.HI.X.SX32 R85, R85, R127, 0x1, P6 ;  /* 0x0000007f55557211 */ /* 0x000fe200030f0eff */
[----:B------:R-:W-:Y:S01]  /*b150*/  STG.E.U16 [R48.64], R19 ;  /* 0x0000001330007986 */ /* 0x000fe2000c101506 */
[----:B------:R-:W-:-:S02]  /*b160*/  PRMT R5, R7, 0x7632, R5 ;  /* 0x0000763207057816 */ /* 0x000fc40000000005 */
[-C--:B------:R-:W-:Y:S01]  /*b170*/  IADD3 R90, P6, R90, R126.reuse, RZ ;  /* 0x0000007e5a5a7210 */ /* 0x080fe20007fde0ff */
[----:B------:R-:W-:Y:S01]  /*b180*/  STG.E.U16 [R50.64], R25 ;  /* 0x0000001932007986 */ /* 0x000fe2000c101506 */
[-C--:B------:R-:W-:Y:S02]  /*b190*/  LEA.HI.X.SX32 R89, R89, R127.reuse, 0x1, P5 ;  /* 0x0000007f59597211 */ /* 0x080fe400028f0eff */
[----:B------:R-:W-:Y:S01]  /*b1a0*/  PRMT R2, R27, 0x7632, R2 ;  /* 0x000076321b027816 */ /* 0x000fe20000000002 */
[----:B------:R0:W-:Y:S01]  /*b1b0*/  STG.E.U16 [R52.64], R7 ;  /* 0x0000000734007986 */ /* 0x0001e2000c101506 */
[----:B------:R-:W-:Y:S02]  /*b1c0*/  IADD3 R94, P5, R94, R126, RZ ;  /* 0x0000007e5e5e7210 */ /* 0x000fe40007fbe0ff */
[----:B------:R-:W-:Y:S01]  /*b1d0*/  LEA.HI.X.SX32 R87, R87, R127, 0x1, P4 ;  /* 0x0000007f57577211 */ /* 0x000fe200020f0eff */
[----:B------:R2:W-:Y:S01]  /*b1e0*/  STG.E.U16 [R54.64], R5 ;  /* 0x0000000536007986 */ /* 0x0005e2000c101506 */
[----:B-1----:R-:W-:-:S02]  /*b1f0*/  PRMT R4, R23, 0x7632, R4 ;  /* 0x0000763217047816 */ /* 0x002fc40000000004 */
[-C--:B------:R-:W-:Y:S01]  /*b200*/  IADD3 R92, P4, R92, R126.reuse, RZ ;  /* 0x0000007e5c5c7210 */ /* 0x080fe20007f9e0ff */
[----:B------:R-:W-:Y:S01]  /*b210*/  STG.E.U16 [R56.64], R27 ;  /* 0x0000001b38007986 */ /* 0x000fe2000c101506 */
[-C--:B------:R-:W-:Y:S02]  /*b220*/  LEA.HI.X.SX32 R91, R91, R127.reuse, 0x1, P6 ;  /* 0x0000007f5b5b7211 */ /* 0x080fe400030f0eff */
[-C--:B------:R-:W-:Y:S01]  /*b230*/  IADD3 R96, P6, R96, R126.reuse, RZ ;  /* 0x0000007e60607210 */ /* 0x080fe20007fde0ff */
[----:B------:R1:W-:Y:S01]  /*b240*/  STG.E.U16 [R58.64], R2 ;  /* 0x000000023a007986 */ /* 0x0003e2000c101506 */
[----:B----4-:R-:W-:Y:S01]  /*b250*/  PRMT R3, R28, 0x7632, R3 ;  /* 0x000076321c037816 */ /* 0x010fe20000000003 */
[----:B0-----:R-:W-:Y:S01]  /*b260*/  IMAD.HI R7, R232, 0x4, RZ ;  /* 0x00000004e8077827 */ /* 0x001fe200078e02ff */
[----:B------:R-:W-:Y:S01]  /*b270*/  LEA.HI.X.SX32 R95, R95, R127, 0x1, P5 ;  /* 0x0000007f5f5f7211 */ /* 0x000fe200028f0eff */
[----:B------:R-:W-:Y:S01]  /*b280*/  STG.E.U16 [R60.64], R23 ;  /* 0x000000173c007986 */ /* 0x000fe2000c101506 */
[----:B------:R-:W-:-:S02]  /*b290*/  IADD3 R100, P5, R100, R126, RZ ;  /* 0x0000007e64647210 */ /* 0x000fc40007fbe0ff */
[----:B-----5:R-:W-:Y:S01]  /*b2a0*/  PRMT R6, R32, 0x7632, R6 ;  /* 0x0000763220067816 */ /* 0x020fe20000000006 */
[----:B------:R0:W-:Y:S01]  /*b2b0*/  STG.E.U16 [R62.64], R4 ;  /* 0x000000043e007986 */ /* 0x0001e2000c101506 */
[-C--:B------:R-:W-:Y:S02]  /*b2c0*/  LEA.HI.X.SX32 R93, R93, R127.reuse, 0x1, P4 ;  /* 0x0000007f5d5d7211 */ /* 0x080fe400020f0eff */
[-C--:B------:R-:W-:Y:S01]  /*b2d0*/  IADD3 R98, P4, R98, R126.reuse, RZ ;  /* 0x0000007e62627210 */ /* 0x080fe20007f9e0ff */
[----:B------:R-:W-:Y:S01]  /*b2e0*/  STG.E.U16 [R64.64], R28 ;  /* 0x0000001c40007986 */ /* 0x000fe2000c101506 */
[----:B------:R-:W-:Y:S02]  /*b2f0*/  LEA.HI.X.SX32 R97, R97, R127, 0x1, P6 ;  /* 0x0000007f61617211 */ /* 0x000fe400030f0eff */
[----:B--2---:R-:W-:Y:S01]  /*b300*/  PRMT R5, R36, 0x7632, R5 ;  /* 0x0000763224057816 */ /* 0x004fe20000000005 */
[----:B------:R2:W-:Y:S01]  /*b310*/  STG.E.U16 [R66.64], R3 ;  /* 0x0000000342007986 */ /* 0x0005e2000c101506 */
[----:B------:R-:W-:-:S02]  /*b320*/  IADD3 R102, P6, R102, R126, RZ ;  /* 0x0000007e66667210 */ /* 0x000fc40007fde0ff */
[-C--:B------:R-:W-:Y:S01]  /*b330*/  LEA.HI.X.SX32 R101, R101, R127.reuse, 0x1, P5 ;  /* 0x0000007f65657211 */ /* 0x080fe200028f0eff */
[----:B------:R-:W-:Y:S01]  /*b340*/  STG.E.U16 [R68.64], R32 ;  /* 0x0000002044007986 */ /* 0x000fe2000c101506 */
[----:B-1----:R-:W-:Y:S02]  /*b350*/  PRMT R2, R40, 0x7632, R2 ;  /* 0x0000763228027816 */ /* 0x002fe40000000002 */
[-C--:B------:R-:W-:Y:S01]  /*b360*/  IADD3 R106, P5, R251, R126.reuse, RZ ;  /* 0x0000007efb6a7210 */ /* 0x080fe20007fbe0ff */
[----:B------:R-:W-:Y:S01]  /*b370*/  STG.E.U16 [R70.64], R6 ;  /* 0x0000000646007986 */ /* 0x000fe2000c101506 */
[----:B------:R-:W-:Y:S02]  /*b380*/  LEA.HI.X.SX32 R99, R99, R127, 0x1, P4 ;  /* 0x0000007f63637211 */ /* 0x000fe400020f0eff */
[----:B0-----:R-:W-:Y:S01]  /*b390*/  PRMT R4, R29, 0x7632, R4 ;  /* 0x000076321d047816 */ /* 0x001fe20000000004 */
[----:B------:R-:W-:Y:S01]  /*b3a0*/  STG.E.U16 [R72.64], R36 ;  /* 0x0000002448007986 */ /* 0x000fe2000c101506 */
[----:B------:R-:W-:-:S02]  /*b3b0*/  IADD3 R104, P4, R104, R126, RZ ;  /* 0x0000007e68687210 */ /* 0x000fc40007f9e0ff */
[-C--:B------:R-:W-:Y:S01]  /*b3c0*/  LEA.HI.X.SX32 R103, R103, R127.reuse, 0x1, P6 ;  /* 0x0000007f67677211 */ /* 0x080fe200030f0eff */
[----:B------:R0:W-:Y:S01]  /*b3d0*/  STG.E.U16 [R74.64], R5 ;  /* 0x000000054a007986 */ /* 0x0001e2000c101506 */
[-C--:B------:R-:W-:Y:S02]  /*b3e0*/  IADD3 R108, P6, R249, R126.reuse, RZ ;  /* 0x0000007ef96c7210 */ /* 0x080fe40007fde0ff */
[----:B--2---:R-:W-:Y:S01]  /*b3f0*/  PRMT R3, R33, 0x7632, R3 ;  /* 0x0000763221037816 */ /* 0x004fe20000000003 */
[----:B------:R-:W-:Y:S01]  /*b400*/  STG.E.U16 [R76.64], R40 ;  /* 0x000000284c007986 */ /* 0x000fe2000c101506 */
[----:B------:R-:W-:Y:S02]  /*b410*/  LEA.HI.X.SX32 R107, R107, R127, 0x1, P5 ;  /* 0x0000007f6b6b7211 */ /* 0x000fe400028f0eff */
[----:B------:R-:W-:Y:S01]  /*b420*/  IADD3 R112, P5, R245, R126, RZ ;  /* 0x0000007ef5707210 */ /* 0x000fe20007fbe0ff */
[----:B------:R1:W-:Y:S01]  /*b430*/  STG.E.U16 [R78.64], R2 ;  /* 0x000000024e007986 */ /* 0x0003e2000c101506 */
[----:B------:R-:W-:-:S02]  /*b440*/  PRMT R45, R37, 0x7632, R45 ;  /* 0x00007632252d7816 */ /* 0x000fc4000000002d */
[-C--:B------:R-:W-:Y:S01]  /*b450*/  LEA.HI.X.SX32 R105, R105, R127.reuse, 0x1, P4 ;  /* 0x0000007f69697211 */ /* 0x080fe200020f0eff */
[----:B------:R-:W-:Y:S01]  /*b460*/  STG.E.U16 [R80.64], R29 ;  /* 0x0000001d50007986 */ /* 0x000fe2000c101506 */
[-C--:B------:R-:W-:Y:S01]  /*b470*/  IADD3 R110, P4, R247, R126.reuse, RZ ;  /* 0x0000007ef76e7210 */ /* 0x080fe20007f9e0ff */
[----:B0-----:R-:W-:Y:S01]  /*b480*/  FFMA R5, R12, 0.69314718246459960938, R13 ;  /* 0x3f3172180c057823 */ /* 0x001fe2000000000d */
[-C--:B------:R-:W-:Y:S01]  /*b490*/  LEA.HI.X.SX32 R109, R109, R127.reuse, 0x1, P6 ;  /* 0x0000007f6d6d7211 */ /* 0x080fe200030f0eff */
[----:B------:R0:W-:Y:S01]  /*b4a0*/  STG.E.U16 [R82.64], R4 ;  /* 0x0000000452007986 */ /* 0x0001e2000c101506 */
[----:B------:R-:W-:Y:S02]  /*b4b0*/  PRMT R47, R41, 0x7632, R47 ;  /* 0x00007632292f7816 */ /* 0x000fe4000000002f */
[-C--:B------:R-:W-:Y:S01]  /*b4c0*/  IADD3 R114, P6, R243, R126.reuse, RZ ;  /* 0x0000007ef3727210 */ /* 0x080fe20007fde0ff */
[----:B------:R-:W-:Y:S01]  /*b4d0*/  STG.E.U16 [R84.64], R33 ;  /* 0x0000002154007986 */ /* 0x000fe2000c101506 */
[-C--:B------:R-:W-:Y:S01]  /*b4e0*/  LEA.HI.X.SX32 R113, R113, R127.reuse, 0x1, P5 ;  /* 0x0000007f71717211 */ /* 0x080fe200028f0eff */
[----:B-1----:R-:W-:Y:S01]  /*b4f0*/  IMAD R2, R234, c[0x0][0x1cc], RZ ;  /* 0x00007300ea027a24 */ /* 0x002fe200078e02ff */
[----:B------:R-:W-:Y:S01]  /*b500*/  PRMT R49, R30, 0x7632, R49 ;  /* 0x000076321e317816 */ /* 0x000fe20000000031 */
[----:B------:R1:W-:Y:S01]  /*b510*/  STG.E.U16 [R86.64], R3 ;  /* 0x0000000356007986 */ /* 0x0003e2000c101506 */
[-C--:B------:R-:W-:Y:S01]  /*b520*/  IADD3 R118, P5, R239, R126.reuse, RZ ;  /* 0x0000007eef767210 */ /* 0x080fe20007fbe0ff */
[----:B------:R-:W-:Y:S01]  /*b530*/  IMAD.HI R6, R2, 0x4, RZ ;  /* 0x0000000402067827 */ /* 0x000fe200078e02ff */
[-C--:B------:R-:W-:Y:S01]  /*b540*/  LEA.HI.X.SX32 R111, R111, R127.reuse, 0x1, P4 ;  /* 0x0000007f6f6f7211 */ /* 0x080fe200020f0eff */
[----:B------:R-:W-:Y:S01]  /*b550*/  STG.E.U16 [R88.64], R37 ;  /* 0x0000002558007986 */ /* 0x000fe2000c101506 */
[----:B------:R-:W-:Y:S01]  /*b560*/  PRMT R51, R34, 0x7632, R51 ;  /* 0x0000763222337816 */ /* 0x000fe20000000033 */
[----:B0-----:R-:W-:Y:S01]  /*b570*/  FFMA R4, R227, 0.69314718246459960938, R10 ;  /* 0x3f317218e3047823 */ /* 0x001fe2000000000a */
[----:B------:R-:W-:Y:S01]  /*b580*/  IADD3 R116, P4, R241, R126, RZ ;  /* 0x0000007ef1747210 */ /* 0x000fe20007f9e0ff */
[----:B------:R-:W-:Y:S01]  /*b590*/  STG.E.U16 [R90.64], R45 ;  /* 0x0000002d5a007986 */ /* 0x000fe2000c101506 */
[----:B------:R-:W-:-:S02]  /*b5a0*/  LEA.HI.X.SX32 R115, R115, R127, 0x1, P6 ;  /* 0x0000007f73737211 */ /* 0x000fc400030f0eff */
[-C--:B------:R-:W-:Y:S01]  /*b5b0*/  IADD3 R120, P6, R237, R126.reuse, RZ ;  /* 0x0000007eed787210 */ /* 0x080fe20007fde0ff */
[----:B------:R-:W-:Y:S01]  /*b5c0*/  STG.E.U16 [R92.64], R41 ;  /* 0x000000295c007986 */ /* 0x000fe2000c101506 */
[----:B------:R-:W-:Y:S01]  /*b5d0*/  PRMT R53, R38, 0x7632, R53 ;  /* 0x0000763226357816 */ /* 0x000fe20000000035 */
[----:B------:R-:W-:Y:S01]  /*b5e0*/  IMAD R237, R123, 0xfe, RZ ;  /* 0x000000fe7bed7824 */ /* 0x000fe200078e02ff */
[-C--:B------:R-:W-:Y:S01]  /*b5f0*/  LEA.HI.X.SX32 R119, R119, R127.reuse, 0x1, P5 ;  /* 0x0000007f77777211 */ /* 0x080fe200028f0eff */
[----:B------:R-:W-:Y:S01]  /*b600*/  STG.E.U16 [R94.64], R47 ;  /* 0x0000002f5e007986 */ /* 0x000fe2000c101506 */
[----:B------:R-:W-:Y:S01]  /*b610*/  IADD3 R124, P5, R233, R126, RZ ;  /* 0x0000007ee97c7210 */ /* 0x000fe20007fbe0ff */
[----:B------:R-:W-:Y:S01]  /*b620*/  IMAD R233, R123, 0x7d, RZ ;  /* 0x0000007d7be97824 */ /* 0x000fe200078e02ff */
[----:B------:R-:W-:Y:S01]  /*b630*/  PRMT R55, R42, 0x7632, R55 ;  /* 0x000076322a377816 */ /* 0x000fe20000000037 */
[----:B------:R-:W-:Y:S01]  /*b640*/  STG.E.U16 [R96.64], R30 ;  /* 0x0000001e60007986 */ /* 0x000fe2000c101506 */
[----:B------:R-:W-:-:S02]  /*b650*/  LEA.HI.X.SX32 R117, R117, R127, 0x1, P4 ;  /* 0x0000007f75757211 */ /* 0x000fc400020f0eff */
[-C--:B------:R-:W-:Y:S01]  /*b660*/  IADD3 R122, P4, R235, R126.reuse, RZ ;  /* 0x0000007eeb7a7210 */ /* 0x080fe20007f9e0ff */
[----:B------:R-:W-:Y:S01]  /*b670*/  STG.E.U16 [R98.64], R49 ;  /* 0x0000003162007986 */ /* 0x000fe2000c101506 */
[----:B------:R-:W-:Y:S02]  /*b680*/  PRMT R57, R31, 0x7632, R57 ;  /* 0x000076321f397816 */ /* 0x000fe40000000039 */
[----:B------:R-:W-:Y:S01]  /*b690*/  LEA.HI.X.SX32 R121, R121, R127, 0x1, P6 ;  /* 0x0000007f79797211 */ /* 0x000fe200030f0eff */
[----:B------:R-:W-:Y:S01]  /*b6a0*/  STG.E.U16 [R100.64], R34 ;  /* 0x0000002264007986 */ /* 0x000fe2000c101506 */
[----:B------:R-:W-:Y:S02]  /*b6b0*/  IADD3 R126, P6, R237, R126, RZ ;  /* 0x0000007eed7e7210 */ /* 0x000fe40007fde0ff */
[----:B------:R-:W-:Y:S01]  /*b6c0*/  LEA R235, R123, -R123, 0x7 ;  /* 0x8000007b7beb7211 */ /* 0x000fe200078e38ff */
[----:B------:R-:W-:Y:S01]  /*b6d0*/  STG.E.U16 [R102.64], R51 ;  /* 0x0000003366007986 */ /* 0x000fe2000c101506 */
[----:B------:R-:W-:-:S02]  /*b6e0*/  PRMT R59, R35, 0x7632, R59 ;  /* 0x00007632233b7816 */ /* 0x000fc4000000003b */
[-C--:B------:R-:W-:Y:S01]  /*b6f0*/  LEA.HI.X.SX32 R123, R233, R127.reuse, 0x1, P4 ;  /* 0x0000007fe97b7211 */ /* 0x080fe200020f0eff */
[----:B------:R-:W-:Y:S01]  /*b700*/  STG.E.U16 [R104.64], R38 ;  /* 0x0000002668007986 */ /* 0x000fe2000c101506 */
[----:B------:R-:W-:Y:S02]  /*b710*/  PRMT R61, R39, 0x7632, R61 ;  /* 0x00007632273d7816 */ /* 0x000fe4000000003d */
[-C--:B------:R-:W-:Y:S01]  /*b720*/  LEA.HI.X.SX32 R125, R125, R127.reuse, 0x1, P5 ;  /* 0x0000007f7d7d7211 */ /* 0x080fe200028f0eff */
[----:B------:R-:W-:Y:S01]  /*b730*/  STG.E.U16 [R106.64], R53 ;  /* 0x000000356a007986 */ /* 0x000fe2000c101506 */
[----:B------:R-:W-:Y:S02]  /*b740*/  LEA.HI.X.SX32 R127, R235, R127, 0x1, P6 ;  /* 0x0000007feb7f7211 */ /* 0x000fe400030f0eff */
[----:B------:R-:W-:Y:S01]  /*b750*/  PRMT R63, R43, 0x7632, R63 ;  /* 0x000076322b3f7816 */ /* 0x000fe2000000003f */
[----:B------:R-:W-:Y:S01]  /*b760*/  STG.E.U16 [R108.64], R42 ;  /* 0x0000002a6c007986 */ /* 0x000fe2000c101506 */
[----:B------:R-:W-:-:S02]  /*b770*/  LOP3.LUT R9, R236, 0xf8, RZ, 0xc0, !PT ;  /* 0x000000f8ec097812 */ /* 0x000fc400078ec0ff */
[----:B------:R-:W-:Y:S01]  /*b780*/  SHF.L.U32 R8, R232, 0x2, RZ ;  /* 0x00000002e8087819 */ /* 0x000fe200000006ff */
[----:B------:R-:W-:Y:S01]  /*b790*/  STG.E.U16 [R110.64], R55 ;  /* 0x000000376e007986 */ /* 0x000fe2000c101506 */
[----:B-1----:R-:W-:-:S03]  /*b7a0*/  SHF.L.U32 R3, R2, 0x2, RZ ;  /* 0x0000000202037819 */ /* 0x002fc600000006ff */
[----:B------:R-:W-:Y:S01]  /*b7b0*/  STG.E.U16 [R112.64], R31 ;  /* 0x0000001f70007986 */ /* 0x000fe2000c101506 */
[----:B------:R-:W-:-:S03]  /*b7c0*/  IADD3 R2, P0, P1, R8, c[0x0][0x180], R3 ;  /* 0x0000600008027a10 */ /* 0x000fc6000791e003 */
[----:B------:R-:W-:Y:S01]  /*b7d0*/  STG.E.U16 [R114.64], R57 ;  /* 0x0000003972007986 */ /* 0x000fe2000c101506 */
[----:B------:R-:W-:-:S03]  /*b7e0*/  IADD3.X R3, R7, c[0x0][0x184], R6, P0, P1 ;  /* 0x0000610007037a10 */ /* 0x000fc600007e2406 */
[----:B------:R-:W-:Y:S04]  /*b7f0*/  STG.E.U16 [R116.64], R35 ;  /* 0x0000002374007986 */ /* 0x000fe8000c101506 */
[----:B------:R-:W-:Y:S04]  /*b800*/  STG.E.U16 [R118.64], R59 ;  /* 0x0000003b76007986 */ /* 0x000fe8000c101506 */
[----:B------:R-:W-:Y:S04]  /*b810*/  STG.E.U16 [R120.64], R39 ;  /* 0x0000002778007986 */ /* 0x000fe8000c101506 */
[----:B------:R-:W-:Y:S04]  /*b820*/  STG.E.U16 [R122.64], R61 ;  /* 0x0000003d7a007986 */ /* 0x000fe8000c101506 */
[----:B------:R-:W-:Y:S04]  /*b830*/  STG.E.U16 [R124.64], R43 ;  /* 0x0000002b7c007986 */ /* 0x000fe8000c101506 */
[----:B------:R-:W-:Y:S04]  /*b840*/  STG.E.U16 [R126.64], R63 ;  /* 0x0000003f7e007986 */ /* 0x000fe8000c101506 */
[----:B------:R-:W-:Y:S06]  /*b850*/  BAR.SYNC.DEFER_BLOCKING 0x0 ;  /* 0x0000000000007b1d */ /* 0x000fec0000010000 */
[----:B------:R-:W-:Y:S04]  /*b860*/  STS.64 [R9], R4 ;  /* 0x0000000409007388 */ /* 0x000fe80000000a00 */
[----:B------:R-:W-:Y:S04]  /*b870*/  STS.64 [R9+0x100], R14 ;  /* 0x0001000e09007388 */ /* 0x000fe80000000a00 */
[----:B------:R-:W-:Y:S06]  /*b880*/  BAR.SYNC.DEFER_BLOCKING 0x0 ;  /* 0x0000000000007b1d */ /* 0x000fec0000010000 */
[----:B------:R-:W0:Y:S04]  /*b890*/  LDS R11, [R0] ;  /* 0x00000000000b7984 */ /* 0x000e280000000800 */
[----:B0-----:R-:W-:Y:S01]  /*b8a0*/  STG.E [R2.64], R11 ;  /* 0x0000000b02007986 */ /* 0x001fe2000c101906 */
[----:B------:R-:W-:Y:S05]  /*b8b0*/  EXIT ;  /* 0x000000000000794d */ /* 0x000fea0003800000 */
.L_x_2:
[----:B------:R-:W-:-:S00]  /*b8c0*/  BRA `(.L_x_2) ;  /* 0xfffffff000007947 */ /* 0x000fc0000383ffff */
[----:B------:R-:W-:-:S00]  /*b8d0*/  NOP ;  /* 0x0000000000007918 */ /* 0x000fc00000000000 */
        /* <DEDUP_REMOVED lines=10> */
.L_x_3:


//--------------------- .nv.global.init           --------------------------
	.section	.nv.global.init,"aw",@progbits
.nv.global.init:
	.type		_$_str,@object
	.size		_$_str,(.L_0 - _$_str)
_$_str:
        /*0000*/ 	.byte	0x5f, 0x5f, 0x43, 0x55, 0x44, 0x41, 0x5f, 0x46, 0x54, 0x5a, 0x00
.L_0:


//--------------------- .nv.shared.attn_fwd       --------------------------
	.section	.nv.shared.attn_fwd,"aw",@nobits
	.sectionflags	@""
	.align	16
